//
// Generated by NVIDIA NVVM Compiler
//
// Compiler Build ID: CL-36424714
// Cuda compilation tools, release 13.0, V13.0.88
// Based on NVVM 20.0.0
//

.version 9.0
.target sm_100
.address_size 64

	// .globl	_Z9MatrixAddPdS_S_

.visible .entry _Z9MatrixAddPdS_S_(
	.param .u64 .ptr .align 1 _Z9MatrixAddPdS_S__param_0,
	.param .u64 .ptr .align 1 _Z9MatrixAddPdS_S__param_1,
	.param .u64 .ptr .align 1 _Z9MatrixAddPdS_S__param_2
)
{
	.reg .b32 	%r<5>;
	.reg .b64 	%rd<11>;
	.reg .b64 	%fd<4>;

	ld.param.u64 	%rd1, [_Z9MatrixAddPdS_S__param_0];
	ld.param.u64 	%rd2, [_Z9MatrixAddPdS_S__param_1];
	ld.param.u64 	%rd3, [_Z9MatrixAddPdS_S__param_2];
	cvta.to.global.u64 	%rd4, %rd3;
	cvta.to.global.u64 	%rd5, %rd2;
	cvta.to.global.u64 	%rd6, %rd1;
	mov.u32 	%r1, %ctaid.x;
	mov.u32 	%r2, %ntid.x;
	mov.u32 	%r3, %tid.x;
	mad.lo.s32 	%r4, %r1, %r2, %r3;
	mul.wide.s32 	%rd7, %r4, 8;
	add.s64 	%rd8, %rd6, %rd7;
	ld.global.f64 	%fd1, [%rd8];
	add.s64 	%rd9, %rd5, %rd7;
	ld.global.f64 	%fd2, [%rd9];
	add.f64 	%fd3, %fd1, %fd2;
	add.s64 	%rd10, %rd4, %rd7;
	st.global.f64 	[%rd10], %fd3;
	ret;

}
	// .globl	_Z10MatrixSMulPdS_d
.visible .entry _Z10MatrixSMulPdS_d(
	.param .u64 .ptr .align 1 _Z10MatrixSMulPdS_d_param_0,
	.param .u64 .ptr .align 1 _Z10MatrixSMulPdS_d_param_1,
	.param .f64 _Z10MatrixSMulPdS_d_param_2
)
{
	.reg .b32 	%r<5>;
	.reg .b64 	%rd<8>;
	.reg .b64 	%fd<4>;

	ld.param.u64 	%rd1, [_Z10MatrixSMulPdS_d_param_0];
	ld.param.u64 	%rd2, [_Z10MatrixSMulPdS_d_param_1];
	ld.param.f64 	%fd1, [_Z10MatrixSMulPdS_d_param_2];
	cvta.to.global.u64 	%rd3, %rd2;
	cvta.to.global.u64 	%rd4, %rd1;
	mov.u32 	%r1, %ctaid.x;
	mov.u32 	%r2, %ntid.x;
	mov.u32 	%r3, %tid.x;
	mad.lo.s32 	%r4, %r1, %r2, %r3;
	mul.wide.s32 	%rd5, %r4, 8;
	add.s64 	%rd6, %rd4, %rd5;
	ld.global.f64 	%fd2, [%rd6];
	mul.f64 	%fd3, %fd1, %fd2;
	add.s64 	%rd7, %rd3, %rd5;
	st.global.f64 	[%rd7], %fd3;
	ret;

}
	// .globl	_Z15MatrixTransposePdS_ii
.visible .entry _Z15MatrixTransposePdS_ii(
	.param .u64 .ptr .align 1 _Z15MatrixTransposePdS_ii_param_0,
	.param .u64 .ptr .align 1 _Z15MatrixTransposePdS_ii_param_1,
	.param .u32 _Z15MatrixTransposePdS_ii_param_2,
	.param .u32 _Z15MatrixTransposePdS_ii_param_3
)
{
	.reg .pred 	%p<2>;
	.reg .b32 	%r<11>;
	.reg .b64 	%rd<13>;
	.reg .b64 	%fd<2>;

	ld.param.u64 	%rd3, [_Z15MatrixTransposePdS_ii_param_0];
	ld.param.u64 	%rd4, [_Z15MatrixTransposePdS_ii_param_1];
	ld.param.u32 	%r2, [_Z15MatrixTransposePdS_ii_param_2];
	ld.param.u32 	%r3, [_Z15MatrixTransposePdS_ii_param_3];
	mov.u32 	%r4, %ctaid.x;
	mov.u32 	%r5, %ntid.x;
	mov.u32 	%r6, %tid.x;
	mad.lo.s32 	%r1, %r4, %r5, %r6;
	setp.eq.s32 	%p1, %r1, 0;
	mov.b64 	%rd12, 0;
	@%p1 bra 	$L__BB2_2;
	div.s32 	%r7, %r1, %r2;
	mul.lo.s32 	%r8, %r7, %r2;
	sub.s32 	%r9, %r1, %r8;
	mad.lo.s32 	%r10, %r9, %r3, %r7;
	cvt.s64.s32 	%rd12, %r10;
$L__BB2_2:
	cvta.to.global.u64 	%rd6, %rd3;
	cvta.to.global.u64 	%rd7, %rd4;
	mul.wide.s32 	%rd8, %r1, 8;
	add.s64 	%rd9, %rd6, %rd8;
	ld.global.f64 	%fd1, [%rd9];
	shl.b64 	%rd10, %rd12, 3;
	add.s64 	%rd11, %rd7, %rd10;
	st.global.f64 	[%rd11], %fd1;
	ret;

}
	// .globl	_Z9MatrixMulPdS_S_iiii
.visible .entry _Z9MatrixMulPdS_S_iiii(
	.param .u64 .ptr .align 1 _Z9MatrixMulPdS_S_iiii_param_0,
	.param .u64 .ptr .align 1 _Z9MatrixMulPdS_S_iiii_param_1,
	.param .u64 .ptr .align 1 _Z9MatrixMulPdS_S_iiii_param_2,
	.param .u32 _Z9MatrixMulPdS_S_iiii_param_3,
	.param .u32 _Z9MatrixMulPdS_S_iiii_param_4,
	.param .u32 _Z9MatrixMulPdS_S_iiii_param_5,
	.param .u32 _Z9MatrixMulPdS_S_iiii_param_6
)
{
	.reg .pred 	%p<11>;
	.reg .b32 	%r<42>;
	.reg .b64 	%rd<41>;
	.reg .b64 	%fd<55>;

	ld.param.u64 	%rd6, [_Z9MatrixMulPdS_S_iiii_param_0];
	ld.param.u64 	%rd7, [_Z9MatrixMulPdS_S_iiii_param_1];
	ld.param.u64 	%rd5, [_Z9MatrixMulPdS_S_iiii_param_2];
	ld.param.u32 	%r20, [_Z9MatrixMulPdS_S_iiii_param_3];
	ld.param.u32 	%r21, [_Z9MatrixMulPdS_S_iiii_param_5];
	ld.param.u32 	%r22, [_Z9MatrixMulPdS_S_iiii_param_6];
	cvta.to.global.u64 	%rd1, %rd7;
	cvta.to.global.u64 	%rd2, %rd6;
	setp.ne.s32 	%p1, %r20, %r22;
	@%p1 bra 	$L__BB3_13;
	cvta.to.global.u64 	%rd8, %rd5;
	mov.u32 	%r23, %ctaid.x;
	mov.u32 	%r24, %ntid.x;
	mov.u32 	%r25, %tid.x;
	mad.lo.s32 	%r1, %r23, %r24, %r25;
	mul.wide.s32 	%rd9, %r1, 8;
	add.s64 	%rd3, %rd8, %rd9;
	mov.b64 	%rd10, 0;
	st.global.u64 	[%rd3], %rd10;
	bar.sync 	0;
	setp.lt.s32 	%p2, %r20, 1;
	@%p2 bra 	$L__BB3_13;
	div.s32 	%r27, %r1, %r21;
	mul.lo.s32 	%r2, %r27, %r20;
	mul.lo.s32 	%r28, %r27, %r21;
	sub.s32 	%r3, %r1, %r28;
	ld.global.f64 	%fd52, [%rd3];
	and.b32  	%r4, %r20, 7;
	setp.lt.u32 	%p3, %r20, 8;
	mov.b32 	%r40, 0;
	@%p3 bra 	$L__BB3_5;
	and.b32  	%r40, %r20, 2147483640;
	neg.s32 	%r38, %r40;
	shl.b32 	%r7, %r21, 3;
	add.s64 	%rd4, %rd2, 32;
	mul.wide.s32 	%rd15, %r21, 8;
	mov.u32 	%r36, %r2;
	mov.u32 	%r37, %r3;
$L__BB3_4:
	.pragma "nounroll";
	mul.wide.s32 	%rd11, %r36, 8;
	add.s64 	%rd12, %rd4, %rd11;
	ld.global.f64 	%fd9, [%rd12+-32];
	mul.wide.s32 	%rd13, %r37, 8;
	add.s64 	%rd14, %rd1, %rd13;
	ld.global.f64 	%fd10, [%rd14];
	fma.rn.f64 	%fd11, %fd9, %fd10, %fd52;
	st.global.f64 	[%rd3], %fd11;
	ld.global.f64 	%fd12, [%rd12+-24];
	add.s64 	%rd16, %rd14, %rd15;
	ld.global.f64 	%fd13, [%rd16];
	fma.rn.f64 	%fd14, %fd12, %fd13, %fd11;
	st.global.f64 	[%rd3], %fd14;
	ld.global.f64 	%fd15, [%rd12+-16];
	add.s64 	%rd17, %rd16, %rd15;
	ld.global.f64 	%fd16, [%rd17];
	fma.rn.f64 	%fd17, %fd15, %fd16, %fd14;
	st.global.f64 	[%rd3], %fd17;
	ld.global.f64 	%fd18, [%rd12+-8];
	add.s64 	%rd18, %rd17, %rd15;
	ld.global.f64 	%fd19, [%rd18];
	fma.rn.f64 	%fd20, %fd18, %fd19, %fd17;
	st.global.f64 	[%rd3], %fd20;
	ld.global.f64 	%fd21, [%rd12];
	add.s64 	%rd19, %rd18, %rd15;
	ld.global.f64 	%fd22, [%rd19];
	fma.rn.f64 	%fd23, %fd21, %fd22, %fd20;
	st.global.f64 	[%rd3], %fd23;
	ld.global.f64 	%fd24, [%rd12+8];
	add.s64 	%rd20, %rd19, %rd15;
	ld.global.f64 	%fd25, [%rd20];
	fma.rn.f64 	%fd26, %fd24, %fd25, %fd23;
	st.global.f64 	[%rd3], %fd26;
	ld.global.f64 	%fd27, [%rd12+16];
	add.s64 	%rd21, %rd20, %rd15;
	ld.global.f64 	%fd28, [%rd21];
	fma.rn.f64 	%fd29, %fd27, %fd28, %fd26;
	st.global.f64 	[%rd3], %fd29;
	ld.global.f64 	%fd30, [%rd12+24];
	add.s64 	%rd22, %rd21, %rd15;
	ld.global.f64 	%fd31, [%rd22];
	fma.rn.f64 	%fd52, %fd30, %fd31, %fd29;
	st.global.f64 	[%rd3], %fd52;
	add.s32 	%r38, %r38, 8;
	add.s32 	%r37, %r37, %r7;
	add.s32 	%r36, %r36, 8;
	setp.ne.s32 	%p4, %r38, 0;
	@%p4 bra 	$L__BB3_4;
$L__BB3_5:
	setp.eq.s32 	%p5, %r4, 0;
	@%p5 bra 	$L__BB3_13;
	and.b32  	%r15, %r20, 3;
	setp.lt.u32 	%p6, %r4, 4;
	@%p6 bra 	$L__BB3_8;
	add.s32 	%r29, %r2, %r40;
	mad.lo.s32 	%r30, %r40, %r21, %r3;
	mul.wide.s32 	%rd23, %r29, 8;
	add.s64 	%rd24, %rd2, %rd23;
	ld.global.f64 	%fd32, [%rd24];
	mul.wide.s32 	%rd25, %r30, 8;
	add.s64 	%rd26, %rd1, %rd25;
	ld.global.f64 	%fd33, [%rd26];
	fma.rn.f64 	%fd34, %fd32, %fd33, %fd52;
	st.global.f64 	[%rd3], %fd34;
	ld.global.f64 	%fd35, [%rd24+8];
	mul.wide.s32 	%rd27, %r21, 8;
	add.s64 	%rd28, %rd26, %rd27;
	ld.global.f64 	%fd36, [%rd28];
	fma.rn.f64 	%fd37, %fd35, %fd36, %fd34;
	st.global.f64 	[%rd3], %fd37;
	ld.global.f64 	%fd38, [%rd24+16];
	add.s64 	%rd29, %rd28, %rd27;
	ld.global.f64 	%fd39, [%rd29];
	fma.rn.f64 	%fd40, %fd38, %fd39, %fd37;
	st.global.f64 	[%rd3], %fd40;
	ld.global.f64 	%fd41, [%rd24+24];
	add.s64 	%rd30, %rd29, %rd27;
	ld.global.f64 	%fd42, [%rd30];
	fma.rn.f64 	%fd52, %fd41, %fd42, %fd40;
	st.global.f64 	[%rd3], %fd52;
	add.s32 	%r40, %r40, 4;
$L__BB3_8:
	setp.eq.s32 	%p7, %r15, 0;
	@%p7 bra 	$L__BB3_13;
	setp.eq.s32 	%p8, %r15, 1;
	@%p8 bra 	$L__BB3_11;
	add.s32 	%r31, %r2, %r40;
	mad.lo.s32 	%r32, %r40, %r21, %r3;
	mul.wide.s32 	%rd31, %r31, 8;
	add.s64 	%rd32, %rd2, %rd31;
	ld.global.f64 	%fd43, [%rd32];
	mul.wide.s32 	%rd33, %r32, 8;
	add.s64 	%rd34, %rd1, %rd33;
	ld.global.f64 	%fd44, [%rd34];
	fma.rn.f64 	%fd45, %fd43, %fd44, %fd52;
	st.global.f64 	[%rd3], %fd45;
	ld.global.f64 	%fd46, [%rd32+8];
	mul.wide.s32 	%rd35, %r21, 8;
	add.s64 	%rd36, %rd34, %rd35;
	ld.global.f64 	%fd47, [%rd36];
	fma.rn.f64 	%fd52, %fd46, %fd47, %fd45;
	st.global.f64 	[%rd3], %fd52;
	add.s32 	%r40, %r40, 2;
$L__BB3_11:
	and.b32  	%r33, %r20, 1;
	setp.eq.b32 	%p9, %r33, 1;
	not.pred 	%p10, %p9;
	@%p10 bra 	$L__BB3_13;
	add.s32 	%r34, %r2, %r40;
	mad.lo.s32 	%r35, %r40, %r21, %r3;
	mul.wide.s32 	%rd37, %r34, 8;
	add.s64 	%rd38, %rd2, %rd37;
	ld.global.f64 	%fd48, [%rd38];
	mul.wide.s32 	%rd39, %r35, 8;
	add.s64 	%rd40, %rd1, %rd39;
	ld.global.f64 	%fd49, [%rd40];
	fma.rn.f64 	%fd50, %fd48, %fd49, %fd52;
	st.global.f64 	[%rd3], %fd50;
$L__BB3_13:
	ret;

}
	// .globl	_Z13MatrixInversePdii
.visible .entry _Z13MatrixInversePdii(
	.param .u64 .ptr .align 1 _Z13MatrixInversePdii_param_0,
	.param .u32 _Z13MatrixInversePdii_param_1,
	.param .u32 _Z13MatrixInversePdii_param_2
)
{
	.reg .pred 	%p<43>;
	.reg .b32 	%r<86>;
	.reg .b64 	%rd<48>;
	.reg .b64 	%fd<93>;

	ld.param.u64 	%rd17, [_Z13MatrixInversePdii_param_0];
	ld.param.u32 	%r29, [_Z13MatrixInversePdii_param_1];
	ld.param.u32 	%r30, [_Z13MatrixInversePdii_param_2];
	cvta.to.global.u64 	%rd1, %rd17;
	mov.u32 	%r31, %ctaid.x;
	mov.u32 	%r32, %ntid.x;
	mov.u32 	%r33, %tid.x;
	mad.lo.s32 	%r1, %r31, %r32, %r33;
	setp.lt.s32 	%p1, %r29, 1;
	@%p1 bra 	$L__BB4_39;
	mul.lo.s32 	%r2, %r30, %r1;
	and.b32  	%r3, %r30, 7;
	and.b32  	%r4, %r30, 3;
	and.b32  	%r5, %r30, 2147483640;
	and.b32  	%r6, %r30, 1;
	and.b32  	%r7, %r29, 3;
	and.b32  	%r8, %r29, 2147483644;
	neg.s32 	%r9, %r5;
	mov.b32 	%r76, 0;
$L__BB4_2:
	setp.ne.s32 	%p2, %r76, %r1;
	@%p2 bra 	$L__BB4_18;
	setp.ge.s32 	%p3, %r1, %r29;
	add.s32 	%r35, %r2, %r1;
	mul.wide.s32 	%rd18, %r35, 8;
	add.s64 	%rd19, %rd1, %rd18;
	ld.global.f64 	%fd8, [%rd19];
	setp.neu.f64 	%p4, %fd8, 0d0000000000000000;
	or.pred  	%p5, %p4, %p3;
	mov.u32 	%r77, %r1;
	@%p5 bra 	$L__BB4_18;
	bra.uni 	$L__BB4_5;
$L__BB4_4:
	add.s32 	%r77, %r77, 1;
	setp.ge.s32 	%p7, %r77, %r29;
	@%p7 bra 	$L__BB4_18;
$L__BB4_5:
	mul.lo.s32 	%r13, %r77, %r30;
	add.s32 	%r36, %r13, %r1;
	mul.wide.s32 	%rd20, %r36, 8;
	add.s64 	%rd21, %rd1, %rd20;
	ld.global.f64 	%fd9, [%rd21];
	setp.eq.f64 	%p6, %fd9, 0d0000000000000000;
	@%p6 bra 	$L__BB4_4;
	setp.lt.s32 	%p8, %r30, 1;
	@%p8 bra 	$L__BB4_18;
	setp.lt.u32 	%p9, %r30, 8;
	mov.b32 	%r82, 0;
	@%p9 bra 	$L__BB4_10;
	mov.u32 	%r78, %r13;
	mov.u32 	%r79, %r2;
	mov.u32 	%r80, %r9;
$L__BB4_9:
	.pragma "nounroll";
	mul.wide.s32 	%rd22, %r79, 8;
	add.s64 	%rd23, %rd1, 32;
	add.s64 	%rd24, %rd23, %rd22;
	mul.wide.s32 	%rd25, %r78, 8;
	add.s64 	%rd26, %rd23, %rd25;
	ld.global.f64 	%fd10, [%rd24+-32];
	cvt.rzi.s32.f64 	%r38, %fd10;
	ld.global.f64 	%fd11, [%rd26+-32];
	st.global.f64 	[%rd24+-32], %fd11;
	cvt.rn.f64.s32 	%fd12, %r38;
	st.global.f64 	[%rd26+-32], %fd12;
	ld.global.f64 	%fd13, [%rd24+-24];
	cvt.rzi.s32.f64 	%r39, %fd13;
	ld.global.f64 	%fd14, [%rd26+-24];
	st.global.f64 	[%rd24+-24], %fd14;
	cvt.rn.f64.s32 	%fd15, %r39;
	st.global.f64 	[%rd26+-24], %fd15;
	ld.global.f64 	%fd16, [%rd24+-16];
	cvt.rzi.s32.f64 	%r40, %fd16;
	ld.global.f64 	%fd17, [%rd26+-16];
	st.global.f64 	[%rd24+-16], %fd17;
	cvt.rn.f64.s32 	%fd18, %r40;
	st.global.f64 	[%rd26+-16], %fd18;
	ld.global.f64 	%fd19, [%rd24+-8];
	cvt.rzi.s32.f64 	%r41, %fd19;
	ld.global.f64 	%fd20, [%rd26+-8];
	st.global.f64 	[%rd24+-8], %fd20;
	cvt.rn.f64.s32 	%fd21, %r41;
	st.global.f64 	[%rd26+-8], %fd21;
	ld.global.f64 	%fd22, [%rd24];
	cvt.rzi.s32.f64 	%r42, %fd22;
	ld.global.f64 	%fd23, [%rd26];
	st.global.f64 	[%rd24], %fd23;
	cvt.rn.f64.s32 	%fd24, %r42;
	st.global.f64 	[%rd26], %fd24;
	ld.global.f64 	%fd25, [%rd24+8];
	cvt.rzi.s32.f64 	%r43, %fd25;
	ld.global.f64 	%fd26, [%rd26+8];
	st.global.f64 	[%rd24+8], %fd26;
	cvt.rn.f64.s32 	%fd27, %r43;
	st.global.f64 	[%rd26+8], %fd27;
	ld.global.f64 	%fd28, [%rd24+16];
	cvt.rzi.s32.f64 	%r44, %fd28;
	ld.global.f64 	%fd29, [%rd26+16];
	st.global.f64 	[%rd24+16], %fd29;
	cvt.rn.f64.s32 	%fd30, %r44;
	st.global.f64 	[%rd26+16], %fd30;
	ld.global.f64 	%fd31, [%rd24+24];
	cvt.rzi.s32.f64 	%r45, %fd31;
	ld.global.f64 	%fd32, [%rd26+24];
	st.global.f64 	[%rd24+24], %fd32;
	cvt.rn.f64.s32 	%fd33, %r45;
	st.global.f64 	[%rd26+24], %fd33;
	add.s32 	%r80, %r80, 8;
	add.s32 	%r79, %r79, 8;
	add.s32 	%r78, %r78, 8;
	setp.ne.s32 	%p10, %r80, 0;
	mov.u32 	%r82, %r5;
	@%p10 bra 	$L__BB4_9;
$L__BB4_10:
	setp.eq.s32 	%p11, %r3, 0;
	@%p11 bra 	$L__BB4_18;
	add.s32 	%r46, %r3, -1;
	setp.lt.u32 	%p12, %r46, 3;
	@%p12 bra 	$L__BB4_13;
	add.s32 	%r47, %r82, %r2;
	mul.wide.s32 	%rd27, %r47, 8;
	add.s64 	%rd28, %rd1, %rd27;
	ld.global.f64 	%fd34, [%rd28];
	cvt.rzi.s32.f64 	%r48, %fd34;
	add.s32 	%r49, %r82, %r13;
	mul.wide.s32 	%rd29, %r49, 8;
	add.s64 	%rd30, %rd1, %rd29;
	ld.global.f64 	%fd35, [%rd30];
	st.global.f64 	[%rd28], %fd35;
	cvt.rn.f64.s32 	%fd36, %r48;
	st.global.f64 	[%rd30], %fd36;
	ld.global.f64 	%fd37, [%rd28+8];
	cvt.rzi.s32.f64 	%r50, %fd37;
	ld.global.f64 	%fd38, [%rd30+8];
	st.global.f64 	[%rd28+8], %fd38;
	cvt.rn.f64.s32 	%fd39, %r50;
	st.global.f64 	[%rd30+8], %fd39;
	ld.global.f64 	%fd40, [%rd28+16];
	cvt.rzi.s32.f64 	%r51, %fd40;
	ld.global.f64 	%fd41, [%rd30+16];
	st.global.f64 	[%rd28+16], %fd41;
	cvt.rn.f64.s32 	%fd42, %r51;
	st.global.f64 	[%rd30+16], %fd42;
	ld.global.f64 	%fd43, [%rd28+24];
	cvt.rzi.s32.f64 	%r52, %fd43;
	ld.global.f64 	%fd44, [%rd30+24];
	st.global.f64 	[%rd28+24], %fd44;
	cvt.rn.f64.s32 	%fd45, %r52;
	st.global.f64 	[%rd30+24], %fd45;
	add.s32 	%r82, %r82, 4;
$L__BB4_13:
	setp.eq.s32 	%p13, %r4, 0;
	@%p13 bra 	$L__BB4_18;
	setp.eq.s32 	%p14, %r4, 1;
	@%p14 bra 	$L__BB4_16;
	add.s32 	%r53, %r82, %r2;
	mul.wide.s32 	%rd31, %r53, 8;
	add.s64 	%rd32, %rd1, %rd31;
	ld.global.f64 	%fd46, [%rd32];
	cvt.rzi.s32.f64 	%r54, %fd46;
	add.s32 	%r55, %r82, %r13;
	mul.wide.s32 	%rd33, %r55, 8;
	add.s64 	%rd34, %rd1, %rd33;
	ld.global.f64 	%fd47, [%rd34];
	st.global.f64 	[%rd32], %fd47;
	cvt.rn.f64.s32 	%fd48, %r54;
	st.global.f64 	[%rd34], %fd48;
	ld.global.f64 	%fd49, [%rd32+8];
	cvt.rzi.s32.f64 	%r56, %fd49;
	ld.global.f64 	%fd50, [%rd34+8];
	st.global.f64 	[%rd32+8], %fd50;
	cvt.rn.f64.s32 	%fd51, %r56;
	st.global.f64 	[%rd34+8], %fd51;
	add.s32 	%r82, %r82, 2;
$L__BB4_16:
	setp.eq.s32 	%p15, %r6, 0;
	@%p15 bra 	$L__BB4_18;
	add.s32 	%r57, %r82, %r2;
	mul.wide.s32 	%rd35, %r57, 8;
	add.s64 	%rd36, %rd1, %rd35;
	ld.global.f64 	%fd52, [%rd36];
	cvt.rzi.s32.f64 	%r58, %fd52;
	add.s32 	%r59, %r82, %r13;
	mul.wide.s32 	%rd37, %r59, 8;
	add.s64 	%rd38, %rd1, %rd37;
	ld.global.f64 	%fd53, [%rd38];
	st.global.f64 	[%rd36], %fd53;
	cvt.rn.f64.s32 	%fd54, %r58;
	st.global.f64 	[%rd38], %fd54;
$L__BB4_18:
	setp.lt.u32 	%p16, %r29, 4;
	bar.sync 	0;
	mul.lo.s32 	%r61, %r76, %r30;
	add.s32 	%r62, %r61, %r1;
	mul.wide.s32 	%rd39, %r62, 8;
	add.s64 	%rd2, %rd1, %rd39;
	ld.global.f64 	%fd55, [%rd2];
	add.s32 	%r63, %r61, %r76;
	mul.wide.s32 	%rd40, %r63, 8;
	add.s64 	%rd41, %rd1, %rd40;
	ld.global.f64 	%fd56, [%rd41];
	div.rn.f64 	%fd57, %fd55, %fd56;
	st.global.f64 	[%rd2], %fd57;
	bar.sync 	0;
	mov.b32 	%r85, 0;
	@%p16 bra 	$L__BB4_29;
	mov.b32 	%r84, 0;
$L__BB4_20:
	mul.lo.s32 	%r65, %r84, %r30;
	add.s32 	%r66, %r65, %r76;
	mul.wide.s32 	%rd42, %r66, 8;
	add.s64 	%rd3, %rd1, %rd42;
	ld.global.f64 	%fd58, [%rd3];
	add.s32 	%r67, %r65, %r1;
	mul.wide.s32 	%rd43, %r67, 8;
	add.s64 	%rd4, %rd1, %rd43;
	setp.eq.s32 	%p17, %r84, %r76;
	setp.eq.f64 	%p18, %fd58, 0d0000000000000000;
	or.pred  	%p19, %p17, %p18;
	@%p19 bra 	$L__BB4_22;
	ld.global.f64 	%fd59, [%rd4];
	ld.global.f64 	%fd60, [%rd2];
	mul.f64 	%fd61, %fd58, %fd60;
	sub.f64 	%fd62, %fd59, %fd61;
	st.global.f64 	[%rd4], %fd62;
$L__BB4_22:
	add.s32 	%r68, %r84, 1;
	mul.wide.s32 	%rd5, %r30, 8;
	add.s64 	%rd6, %rd3, %rd5;
	ld.global.f64 	%fd63, [%rd6];
	add.s64 	%rd7, %rd4, %rd5;
	setp.eq.s32 	%p20, %r68, %r76;
	setp.eq.f64 	%p21, %fd63, 0d0000000000000000;
	or.pred  	%p22, %p20, %p21;
	@%p22 bra 	$L__BB4_24;
	ld.global.f64 	%fd64, [%rd7];
	ld.global.f64 	%fd65, [%rd2];
	mul.f64 	%fd66, %fd63, %fd65;
	sub.f64 	%fd67, %fd64, %fd66;
	st.global.f64 	[%rd7], %fd67;
$L__BB4_24:
	add.s32 	%r69, %r84, 2;
	add.s64 	%rd8, %rd6, %rd5;
	ld.global.f64 	%fd68, [%rd8];
	add.s64 	%rd9, %rd7, %rd5;
	setp.eq.s32 	%p23, %r69, %r76;
	setp.eq.f64 	%p24, %fd68, 0d0000000000000000;
	or.pred  	%p25, %p23, %p24;
	@%p25 bra 	$L__BB4_26;
	ld.global.f64 	%fd69, [%rd9];
	ld.global.f64 	%fd70, [%rd2];
	mul.f64 	%fd71, %fd68, %fd70;
	sub.f64 	%fd72, %fd69, %fd71;
	st.global.f64 	[%rd9], %fd72;
$L__BB4_26:
	add.s32 	%r70, %r84, 3;
	add.s64 	%rd44, %rd8, %rd5;
	ld.global.f64 	%fd73, [%rd44];
	add.s64 	%rd10, %rd9, %rd5;
	setp.eq.s32 	%p26, %r70, %r76;
	setp.eq.f64 	%p27, %fd73, 0d0000000000000000;
	or.pred  	%p28, %p26, %p27;
	@%p28 bra 	$L__BB4_28;
	ld.global.f64 	%fd74, [%rd10];
	ld.global.f64 	%fd75, [%rd2];
	mul.f64 	%fd76, %fd73, %fd75;
	sub.f64 	%fd77, %fd74, %fd76;
	st.global.f64 	[%rd10], %fd77;
$L__BB4_28:
	add.s32 	%r84, %r84, 4;
	setp.ne.s32 	%p29, %r84, %r8;
	mov.u32 	%r85, %r8;
	@%p29 bra 	$L__BB4_20;
$L__BB4_29:
	setp.eq.s32 	%p30, %r7, 0;
	@%p30 bra 	$L__BB4_38;
	mul.lo.s32 	%r71, %r85, %r30;
	add.s32 	%r72, %r71, %r76;
	mul.wide.s32 	%rd45, %r72, 8;
	add.s64 	%rd11, %rd1, %rd45;
	ld.global.f64 	%fd78, [%rd11];
	add.s32 	%r73, %r71, %r1;
	mul.wide.s32 	%rd46, %r73, 8;
	add.s64 	%rd12, %rd1, %rd46;
	setp.eq.s32 	%p31, %r85, %r76;
	setp.eq.f64 	%p32, %fd78, 0d0000000000000000;
	or.pred  	%p33, %p31, %p32;
	@%p33 bra 	$L__BB4_32;
	ld.global.f64 	%fd79, [%rd12];
	ld.global.f64 	%fd80, [%rd2];
	mul.f64 	%fd81, %fd78, %fd80;
	sub.f64 	%fd82, %fd79, %fd81;
	st.global.f64 	[%rd12], %fd82;
$L__BB4_32:
	setp.eq.s32 	%p34, %r7, 1;
	@%p34 bra 	$L__BB4_38;
	add.s32 	%r74, %r85, 1;
	mul.wide.s32 	%rd13, %r30, 8;
	add.s64 	%rd14, %rd11, %rd13;
	ld.global.f64 	%fd83, [%rd14];
	add.s64 	%rd15, %rd12, %rd13;
	setp.eq.s32 	%p35, %r74, %r76;
	setp.eq.f64 	%p36, %fd83, 0d0000000000000000;
	or.pred  	%p37, %p35, %p36;
	@%p37 bra 	$L__BB4_35;
	ld.global.f64 	%fd84, [%rd15];
	ld.global.f64 	%fd85, [%rd2];
	mul.f64 	%fd86, %fd83, %fd85;
	sub.f64 	%fd87, %fd84, %fd86;
	st.global.f64 	[%rd15], %fd87;
$L__BB4_35:
	setp.eq.s32 	%p38, %r7, 2;
	@%p38 bra 	$L__BB4_38;
	add.s32 	%r75, %r85, 2;
	add.s64 	%rd47, %rd14, %rd13;
	ld.global.f64 	%fd88, [%rd47];
	add.s64 	%rd16, %rd15, %rd13;
	setp.eq.s32 	%p39, %r75, %r76;
	setp.eq.f64 	%p40, %fd88, 0d0000000000000000;
	or.pred  	%p41, %p39, %p40;
	@%p41 bra 	$L__BB4_38;
	ld.global.f64 	%fd89, [%rd16];
	ld.global.f64 	%fd90, [%rd2];
	mul.f64 	%fd91, %fd88, %fd90;
	sub.f64 	%fd92, %fd89, %fd91;
	st.global.f64 	[%rd16], %fd92;
$L__BB4_38:
	bar.sync 	0;
	add.s32 	%r76, %r76, 1;
	setp.ne.s32 	%p42, %r76, %r29;
	@%p42 bra 	$L__BB4_2;
$L__BB4_39:
	ret;

}
	// .globl	_Z20MatrixAppendIdentityPdS_ii
.visible .entry _Z20MatrixAppendIdentityPdS_ii(
	.param .u64 .ptr .align 1 _Z20MatrixAppendIdentityPdS_ii_param_0,
	.param .u64 .ptr .align 1 _Z20MatrixAppendIdentityPdS_ii_param_1,
	.param .u32 _Z20MatrixAppendIdentityPdS_ii_param_2,
	.param .u32 _Z20MatrixAppendIdentityPdS_ii_param_3
)
{
	.reg .pred 	%p<3>;
	.reg .b32 	%r<19>;
	.reg .b64 	%rd<9>;
	.reg .b64 	%fd<5>;

	ld.param.u64 	%rd1, [_Z20MatrixAppendIdentityPdS_ii_param_0];
	ld.param.u64 	%rd2, [_Z20MatrixAppendIdentityPdS_ii_param_1];
	ld.param.u32 	%r2, [_Z20MatrixAppendIdentityPdS_ii_param_2];
	ld.param.u32 	%r3, [_Z20MatrixAppendIdentityPdS_ii_param_3];
	mov.u32 	%r4, %ctaid.x;
	mov.u32 	%r5, %ntid.x;
	mov.u32 	%r6, %tid.x;
	mad.lo.s32 	%r1, %r4, %r5, %r6;
	shl.b32 	%r7, %r3, 1;
	rem.s32 	%r8, %r1, %r7;
	setp.ge.s32 	%p1, %r8, %r3;
	@%p1 bra 	$L__BB5_2;
	cvta.to.global.u64 	%rd3, %rd1;
	shl.b32 	%r14, %r2, 1;
	div.s32 	%r15, %r1, %r14;
	mul.lo.s32 	%r16, %r15, %r14;
	sub.s32 	%r17, %r1, %r16;
	mad.lo.s32 	%r18, %r15, %r2, %r17;
	mul.wide.s32 	%rd4, %r18, 8;
	add.s64 	%rd5, %rd3, %rd4;
	ld.global.f64 	%fd4, [%rd5];
	bra.uni 	$L__BB5_3;
$L__BB5_2:
	shl.b32 	%r9, %r2, 1;
	div.s32 	%r10, %r1, %r9;
	mul.lo.s32 	%r11, %r10, %r9;
	sub.s32 	%r12, %r1, %r11;
	sub.s32 	%r13, %r12, %r2;
	setp.eq.s32 	%p2, %r13, %r10;
	selp.f64 	%fd4, 0d3FF0000000000000, 0d0000000000000000, %p2;
$L__BB5_3:
	cvta.to.global.u64 	%rd6, %rd2;
	mul.wide.s32 	%rd7, %r1, 8;
	add.s64 	%rd8, %rd6, %rd7;
	st.global.f64 	[%rd8], %fd4;
	ret;

}
	// .globl	_Z14ExtractInversePdS_ii
.visible .entry _Z14ExtractInversePdS_ii(
	.param .u64 .ptr .align 1 _Z14ExtractInversePdS_ii_param_0,
	.param .u64 .ptr .align 1 _Z14ExtractInversePdS_ii_param_1,
	.param .u32 _Z14ExtractInversePdS_ii_param_2,
	.param .u32 _Z14ExtractInversePdS_ii_param_3
)
{
	.reg .pred 	%p<2>;
	.reg .b32 	%r<15>;
	.reg .b64 	%rd<9>;
	.reg .b64 	%fd<2>;

	ld.param.u64 	%rd1, [_Z14ExtractInversePdS_ii_param_0];
	ld.param.u64 	%rd2, [_Z14ExtractInversePdS_ii_param_1];
	ld.param.u32 	%r2, [_Z14ExtractInversePdS_ii_param_2];
	ld.param.u32 	%r3, [_Z14ExtractInversePdS_ii_param_3];
	mov.u32 	%r4, %ctaid.x;
	mov.u32 	%r5, %ntid.x;
	mov.u32 	%r6, %tid.x;
	mad.lo.s32 	%r1, %r4, %r5, %r6;
	shl.b32 	%r7, %r3, 1;
	rem.s32 	%r8, %r1, %r7;
	setp.lt.s32 	%p1, %r8, %r3;
	@%p1 bra 	$L__BB6_2;
	cvta.to.global.u64 	%rd3, %rd1;
	cvta.to.global.u64 	%rd4, %rd2;
	mul.wide.s32 	%rd5, %r1, 8;
	add.s64 	%rd6, %rd3, %rd5;
	ld.global.f64 	%fd1, [%rd6];
	shl.b32 	%r9, %r2, 1;
	div.s32 	%r10, %r1, %r9;
	mul.lo.s32 	%r11, %r10, %r9;
	sub.s32 	%r12, %r1, %r11;
	sub.s32 	%r13, %r12, %r2;
	mad.lo.s32 	%r14, %r10, %r2, %r13;
	mul.wide.s32 	%rd7, %r14, 8;
	add.s64 	%rd8, %rd4, %rd7;
	st.global.f64 	[%rd8], %fd1;
$L__BB6_2:
	ret;

}


// ===== COMPILED SASS (sm_100) =====

	.target	sm_100

	.elftype	@"ET_EXEC"


//--------------------- .note.nv.tkinfo           --------------------------
	.section	.note.nv.tkinfo,"",@"SHT_NOTE"
	.sectionflags	@"SHF_NOTE_NV_TKINFO"
	.tkinfo
        /*0018*/ 	.word	0x00000002
        /*0030*/ 	.string	""
        /*0030*/ 	.string	"ptxas"
        /*0030*/ 	.string	"Cuda compilation tools, release 13.0, V13.0.88"
        /*0030*/ 	.string	"Build cuda_13.0.r13.0/compiler.36424714_0"
        /*0030*/ 	.string	"-arch sm_100 -m 64 "



//--------------------- .note.nv.cuinfo           --------------------------
	.section	.note.nv.cuinfo,"",@"SHT_NOTE"
	.sectionflags	@"SHF_NOTE_NV_CUINFO"
        /*0018*/ 	.short	0x0002
        /*001a*/ 	.short	0x0064
        /*001c*/ 	.short	0x0082
	.zero		2


//--------------------- .nv.info                  --------------------------
	.section	.nv.info,"",@"SHT_CUDA_INFO"
	.align	4


	//----- nvinfo : EIATTR_REGCOUNT
	.align		4
        /*0000*/ 	.byte	0x04, 0x2f
        /*0002*/ 	.short	(.L_1 - .L_0)
	.align		4
.L_0:
        /*0004*/ 	.word	index@(_Z9MatrixAddPdS_S_)
        /*0008*/ 	.word	0x0000000e


	//----- nvinfo : EIATTR_FRAME_SIZE
	.align		4
.L_1:
        /*000c*/ 	.byte	0x04, 0x11
        /*000e*/ 	.short	(.L_3 - .L_2)
	.align		4
.L_2:
        /*0010*/ 	.word	index@(_Z9MatrixAddPdS_S_)
        /*0014*/ 	.word	0x00000000


	//----- nvinfo : EIATTR_REGCOUNT
	.align		4
.L_3:
        /*0018*/ 	.byte	0x04, 0x2f
        /*001a*/ 	.short	(.L_5 - .L_4)
	.align		4
.L_4:
        /*001c*/ 	.word	index@(_Z10MatrixSMulPdS_d)
        /*0020*/ 	.word	0x0000000c


	//----- nvinfo : EIATTR_FRAME_SIZE
	.align		4
.L_5:
        /*0024*/ 	.byte	0x04, 0x11
        /*0026*/ 	.short	(.L_7 - .L_6)
	.align		4
.L_6:
        /*0028*/ 	.word	index@(_Z10MatrixSMulPdS_d)
        /*002c*/ 	.word	0x00000000


	//----- nvinfo : EIATTR_REGCOUNT
	.align		4
.L_7:
        /*0030*/ 	.byte	0x04, 0x2f
        /*0032*/ 	.short	(.L_9 - .L_8)
	.align		4
.L_8:
        /*0034*/ 	.word	index@(_Z15MatrixTransposePdS_ii)
        /*0038*/ 	.word	0x0000000e


	//----- nvinfo : EIATTR_FRAME_SIZE
	.align		4
.L_9:
        /*003c*/ 	.byte	0x04, 0x11
        /*003e*/ 	.short	(.L_11 - .L_10)
	.align		4
.L_10:
        /*0040*/ 	.word	index@(_Z15MatrixTransposePdS_ii)
        /*0044*/ 	.word	0x00000000


	//----- nvinfo : EIATTR_REGCOUNT
	.align		4
.L_11:
        /*0048*/ 	.byte	0x04, 0x2f
        /*004a*/ 	.short	(.L_13 - .L_12)
	.align		4
.L_12:
        /*004c*/ 	.word	index@(_Z9MatrixMulPdS_S_iiii)
        /*0050*/ 	.word	0x0000001e


	//----- nvinfo : EIATTR_FRAME_SIZE
	.align		4
.L_13:
        /*0054*/ 	.byte	0x04, 0x11
        /*0056*/ 	.short	(.L_15 - .L_14)
	.align		4
.L_14:
        /*0058*/ 	.word	index@(_Z9MatrixMulPdS_S_iiii)
        /*005c*/ 	.word	0x00000000


	//----- nvinfo : EIATTR_REGCOUNT
	.align		4
.L_15:
        /*0060*/ 	.byte	0x04, 0x2f
        /*0062*/ 	.short	(.L_17 - .L_16)
	.align		4
.L_16:
        /*0064*/ 	.word	index@(_Z13MatrixInversePdii)
        /*0068*/ 	.word	0x00000020


	//----- nvinfo : EIATTR_FRAME_SIZE
	.align		4
.L_17:
        /*006c*/ 	.byte	0x04, 0x11
        /*006e*/ 	.short	(.L_19 - .L_18)
	.align		4
.L_18:
        /*0070*/ 	.word	index@($__internal_0_$__cuda_sm20_div_rn_f64_full)
        /*0074*/ 	.word	0x00000000


	//----- nvinfo : EIATTR_FRAME_SIZE
	.align		4
.L_19:
        /*0078*/ 	.byte	0x04, 0x11
        /*007a*/ 	.short	(.L_21 - .L_20)
	.align		4
.L_20:
        /*007c*/ 	.word	index@(_Z13MatrixInversePdii)
        /*0080*/ 	.word	0x00000000


	//----- nvinfo : EIATTR_REGCOUNT
	.align		4
.L_21:
        /*0084*/ 	.byte	0x04, 0x2f
        /*0086*/ 	.short	(.L_23 - .L_22)
	.align		4
.L_22:
        /*0088*/ 	.word	index@(_Z20MatrixAppendIdentityPdS_ii)
        /*008c*/ 	.word	0x0000000e


	//----- nvinfo : EIATTR_FRAME_SIZE
	.align		4
.L_23:
        /*0090*/ 	.byte	0x04, 0x11
        /*0092*/ 	.short	(.L_25 - .L_24)
	.align		4
.L_24:
        /*0094*/ 	.word	index@(_Z20MatrixAppendIdentityPdS_ii)
        /*0098*/ 	.word	0x00000000


	//----- nvinfo : EIATTR_REGCOUNT
	.align		4
.L_25:
        /*009c*/ 	.byte	0x04, 0x2f
        /*009e*/ 	.short	(.L_27 - .L_26)
	.align		4
.L_26:
        /*00a0*/ 	.word	index@(_Z14ExtractInversePdS_ii)
        /*00a4*/ 	.word	0x00000012


	//----- nvinfo : EIATTR_FRAME_SIZE
	.align		4
.L_27:
        /*00a8*/ 	.byte	0x04, 0x11
        /*00aa*/ 	.short	(.L_29 - .L_28)
	.align		4
.L_28:
        /*00ac*/ 	.word	index@(_Z14ExtractInversePdS_ii)
        /*00b0*/ 	.word	0x00000000


	//----- nvinfo : EIATTR_MIN_STACK_SIZE
	.align		4
.L_29:
        /*00b4*/ 	.byte	0x04, 0x12
        /*00b6*/ 	.short	(.L_31 - .L_30)
	.align		4
.L_30:
        /*00b8*/ 	.word	index@(_Z14ExtractInversePdS_ii)
        /*00bc*/ 	.word	0x00000000


	//----- nvinfo : EIATTR_MIN_STACK_SIZE
	.align		4
.L_31:
        /*00c0*/ 	.byte	0x04, 0x12
        /*00c2*/ 	.short	(.L_33 - .L_32)
	.align		4
.L_32:
        /*00c4*/ 	.word	index@(_Z20MatrixAppendIdentityPdS_ii)
        /*00c8*/ 	.word	0x00000000


	//----- nvinfo : EIATTR_MIN_STACK_SIZE
	.align		4
.L_33:
        /*00cc*/ 	.byte	0x04, 0x12
        /*00ce*/ 	.short	(.L_35 - .L_34)
	.align		4
.L_34:
        /*00d0*/ 	.word	index@(_Z13MatrixInversePdii)
        /*00d4*/ 	.word	0x00000000


	//----- nvinfo : EIATTR_MIN_STACK_SIZE
	.align		4
.L_35:
        /*00d8*/ 	.byte	0x04, 0x12
        /*00da*/ 	.short	(.L_37 - .L_36)
	.align		4
.L_36:
        /*00dc*/ 	.word	index@(_Z9MatrixMulPdS_S_iiii)
        /*00e0*/ 	.word	0x00000000


	//----- nvinfo : EIATTR_MIN_STACK_SIZE
	.align		4
.L_37:
        /*00e4*/ 	.byte	0x04, 0x12
        /*00e6*/ 	.short	(.L_39 - .L_38)
	.align		4
.L_38:
        /*00e8*/ 	.word	index@(_Z15MatrixTransposePdS_ii)
        /*00ec*/ 	.word	0x00000000


	//----- nvinfo : EIATTR_MIN_STACK_SIZE
	.align		4
.L_39:
        /*00f0*/ 	.byte	0x04, 0x12
        /*00f2*/ 	.short	(.L_41 - .L_40)
	.align		4
.L_40:
        /*00f4*/ 	.word	index@(_Z10MatrixSMulPdS_d)
        /*00f8*/ 	.word	0x00000000


	//----- nvinfo : EIATTR_MIN_STACK_SIZE
	.align		4
.L_41:
        /*00fc*/ 	.byte	0x04, 0x12
        /*00fe*/ 	.short	(.L_43 - .L_42)
	.align		4
.L_42:
        /*0100*/ 	.word	index@(_Z9MatrixAddPdS_S_)
        /*0104*/ 	.word	0x00000000
.L_43:


//--------------------- .nv.compat                --------------------------
	.section	.nv.compat,"",@"SHT_CUDA_COMPAT_INFO"
	.align	4
        /*0000*/ 	.byte	0x02, 0x09, 0x00, 0x00, 0x02, 0x02, 0x01, 0x00, 0x02, 0x05, 0x05, 0x00, 0x03, 0x07, 0x01, 0x01
        /*0010*/ 	.byte	0x02, 0x03, 0x00, 0x00, 0x02, 0x06, 0x01, 0x00, 0x04, 0x0b, 0x08, 0x00, 0x01, 0x00, 0x00, 0x00
        /*0020*/ 	.byte	0x00, 0x00, 0x00, 0x00


//--------------------- .nv.info._Z14ExtractInversePdS_ii --------------------------
	.section	.nv.info._Z14ExtractInversePdS_ii,"",@"SHT_CUDA_INFO"
	.sectionflags	@""
	.align	4


	//----- nvinfo : EIATTR_CUDA_API_VERSION
	.align		4
        /*0000*/ 	.byte	0x04, 0x37
        /*0002*/ 	.short	(.L_45 - .L_44)
.L_44:
        /*0004*/ 	.word	0x00000082


	//----- nvinfo : EIATTR_KPARAM_INFO
	.align		4
.L_45:
        /*0008*/ 	.byte	0x04, 0x17
        /*000a*/ 	.short	(.L_47 - .L_46)
.L_46:
        /*000c*/ 	.word	0x00000000
        /*0010*/ 	.short	0x0003
        /*0012*/ 	.short	0x0014
        /*0014*/ 	.byte	0x00, 0xf0, 0x11, 0x00


	//----- nvinfo : EIATTR_KPARAM_INFO
	.align		4
.L_47:
        /*0018*/ 	.byte	0x04, 0x17
        /*001a*/ 	.short	(.L_49 - .L_48)
.L_48:
        /*001c*/ 	.word	0x00000000
        /*0020*/ 	.short	0x0002
        /*0022*/ 	.short	0x0010
        /*0024*/ 	.byte	0x00, 0xf0, 0x11, 0x00


	//----- nvinfo : EIATTR_KPARAM_INFO
	.align		4
.L_49:
        /*0028*/ 	.byte	0x04, 0x17
        /*002a*/ 	.short	(.L_51 - .L_50)
.L_50:
        /*002c*/ 	.word	0x00000000
        /*0030*/ 	.short	0x0001
        /*0032*/ 	.short	0x0008
        /*0034*/ 	.byte	0x00, 0xf5, 0x21, 0x00


	//----- nvinfo : EIATTR_KPARAM_INFO
	.align		4
.L_51:
        /*0038*/ 	.byte	0x04, 0x17
        /*003a*/ 	.short	(.L_53 - .L_52)
.L_52:
        /*003c*/ 	.word	0x00000000
        /*0040*/ 	.short	0x0000
        /*0042*/ 	.short	0x0000
        /*0044*/ 	.byte	0x00, 0xf5, 0x21, 0x00


	//----- nvinfo : EIATTR_SPARSE_MMA_MASK
	.align		4
.L_53:
        /*0048*/ 	.byte	0x03, 0x50
        /*004a*/ 	.short	0x0000


	//----- nvinfo : EIATTR_MAXREG_COUNT
	.align		4
        /*004c*/ 	.byte	0x03, 0x1b
        /*004e*/ 	.short	0x00ff


	//----- nvinfo : EIATTR_MERCURY_ISA_VERSION
	.align		4
        /*0050*/ 	.byte	0x03, 0x5f
        /*0052*/ 	.short	0x0101


	//----- nvinfo : EIATTR_VRC_CTA_INIT_COUNT
	.align		4
        /*0054*/ 	.byte	0x02, 0x4a
	.zero		1
	.zero		1


	//----- nvinfo : EIATTR_EXIT_INSTR_OFFSETS
	.align		4
        /*0058*/ 	.byte	0x04, 0x1c
        /*005a*/ 	.short	(.L_55 - .L_54)


	//   ....[0]....
.L_54:
        /*005c*/ 	.word	0x000001f0


	//   ....[1]....
        /*0060*/ 	.word	0x00000440


	//----- nvinfo : EIATTR_CBANK_PARAM_SIZE
	.align		4
.L_55:
        /*0064*/ 	.byte	0x03, 0x19
        /*0066*/ 	.short	0x0018


	//----- nvinfo : EIATTR_PARAM_CBANK
	.align		4
        /*0068*/ 	.byte	0x04, 0x0a
        /*006a*/ 	.short	(.L_57 - .L_56)
	.align		4
.L_56:
        /*006c*/ 	.word	index@(.nv.constant0._Z14ExtractInversePdS_ii)
        /*0070*/ 	.short	0x0380
        /*0072*/ 	.short	0x0018


	//----- nvinfo : EIATTR_SW_WAR
	.align		4
.L_57:
        /*0074*/ 	.byte	0x04, 0x36
        /*0076*/ 	.short	(.L_59 - .L_58)
.L_58:
        /*0078*/ 	.word	0x00000008
.L_59:


//--------------------- .nv.info._Z20MatrixAppendIdentityPdS_ii --------------------------
	.section	.nv.info._Z20MatrixAppendIdentityPdS_ii,"",@"SHT_CUDA_INFO"
	.sectionflags	@""
	.align	4


	//----- nvinfo : EIATTR_CUDA_API_VERSION
	.align		4
        /*0000*/ 	.byte	0x04, 0x37
        /*0002*/ 	.short	(.L_61 - .L_60)
.L_60:
        /*0004*/ 	.word	0x00000082


	//----- nvinfo : EIATTR_KPARAM_INFO
	.align		4
.L_61:
        /*0008*/ 	.byte	0x04, 0x17
        /*000a*/ 	.short	(.L_63 - .L_62)
.L_62:
        /*000c*/ 	.word	0x00000000
        /*0010*/ 	.short	0x0003
        /*0012*/ 	.short	0x0014
        /*0014*/ 	.byte	0x00, 0xf0, 0x11, 0x00


	//----- nvinfo : EIATTR_KPARAM_INFO
	.align		4
.L_63:
        /*0018*/ 	.byte	0x04, 0x17
        /*001a*/ 	.short	(.L_65 - .L_64)
.L_64:
        /*001c*/ 	.word	0x00000000
        /*0020*/ 	.short	0x0002
        /*0022*/ 	.short	0x0010
        /*0024*/ 	.byte	0x00, 0xf0, 0x11, 0x00


	//----- nvinfo : EIATTR_KPARAM_INFO
	.align		4
.L_65:
        /*0028*/ 	.byte	0x04, 0x17
        /*002a*/ 	.short	(.L_67 - .L_66)
.L_66:
        /*002c*/ 	.word	0x00000000
        /*0030*/ 	.short	0x0001
        /*0032*/ 	.short	0x0008
        /*0034*/ 	.byte	0x00, 0xf5, 0x21, 0x00


	//----- nvinfo : EIATTR_KPARAM_INFO
	.align		4
.L_67:
        /*0038*/ 	.byte	0x04, 0x17
        /*003a*/ 	.short	(.L_69 - .L_68)
.L_68:
        /*003c*/ 	.word	0x00000000
        /*0040*/ 	.short	0x0000
        /*0042*/ 	.short	0x0000
        /*0044*/ 	.byte	0x00, 0xf5, 0x21, 0x00


	//----- nvinfo : EIATTR_SPARSE_MMA_MASK
	.align		4
.L_69:
        /*0048*/ 	.byte	0x03, 0x50
        /*004a*/ 	.short	0x0000


	//----- nvinfo : EIATTR_MAXREG_COUNT
	.align		4
        /*004c*/ 	.byte	0x03, 0x1b
        /*004e*/ 	.short	0x00ff


	//----- nvinfo : EIATTR_MERCURY_ISA_VERSION
	.align		4
        /*0050*/ 	.byte	0x03, 0x5f
        /*0052*/ 	.short	0x0101


	//----- nvinfo : EIATTR_VRC_CTA_INIT_COUNT
	.align		4
        /*0054*/ 	.byte	0x02, 0x4a
	.zero		1
	.zero		1


	//----- nvinfo : EIATTR_EXIT_INSTR_OFFSETS
	.align		4
        /*0058*/ 	.byte	0x04, 0x1c
        /*005a*/ 	.short	(.L_71 - .L_70)


	//   ....[0]....
.L_70:
        /*005c*/ 	.word	0x00000630


	//----- nvinfo : EIATTR_CRS_STACK_SIZE
	.align		4
.L_71:
        /*0060*/ 	.byte	0x04, 0x1e
        /*0062*/ 	.short	(.L_73 - .L_72)
.L_72:
        /*0064*/ 	.word	0x00000000


	//----- nvinfo : EIATTR_CBANK_PARAM_SIZE
	.align		4
.L_73:
        /*0068*/ 	.byte	0x03, 0x19
        /*006a*/ 	.short	0x0018


	//----- nvinfo : EIATTR_PARAM_CBANK
	.align		4
        /*006c*/ 	.byte	0x04, 0x0a
        /*006e*/ 	.short	(.L_75 - .L_74)
	.align		4
.L_74:
        /*0070*/ 	.word	index@(.nv.constant0._Z20MatrixAppendIdentityPdS_ii)
        /*0074*/ 	.short	0x0380
        /*0076*/ 	.short	0x0018


	//----- nvinfo : EIATTR_SW_WAR
	.align		4
.L_75:
        /*0078*/ 	.byte	0x04, 0x36
        /*007a*/ 	.short	(.L_77 - .L_76)
.L_76:
        /*007c*/ 	.word	0x00000008
.L_77:


//--------------------- .nv.info._Z13MatrixInversePdii --------------------------
	.section	.nv.info._Z13MatrixInversePdii,"",@"SHT_CUDA_INFO"
	.sectionflags	@""
	.align	4


	//----- nvinfo : EIATTR_CUDA_API_VERSION
	.align		4
        /*0000*/ 	.byte	0x04, 0x37
        /*0002*/ 	.short	(.L_79 - .L_78)
.L_78:
        /*0004*/ 	.word	0x00000082


	//----- nvinfo : EIATTR_KPARAM_INFO
	.align		4
.L_79:
        /*0008*/ 	.byte	0x04, 0x17
        /*000a*/ 	.short	(.L_81 - .L_80)
.L_80:
        /*000c*/ 	.word	0x00000000
        /*0010*/ 	.short	0x0002
        /*0012*/ 	.short	0x000c
        /*0014*/ 	.byte	0x00, 0xf0, 0x11, 0x00


	//----- nvinfo : EIATTR_KPARAM_INFO
	.align		4
.L_81:
        /*0018*/ 	.byte	0x04, 0x17
        /*001a*/ 	.short	(.L_83 - .L_82)
.L_82:
        /*001c*/ 	.word	0x00000000
        /*0020*/ 	.short	0x0001
        /*0022*/ 	.short	0x0008
        /*0024*/ 	.byte	0x00, 0xf0, 0x11, 0x00


	//----- nvinfo : EIATTR_KPARAM_INFO
	.align		4
.L_83:
        /*0028*/ 	.byte	0x04, 0x17
        /*002a*/ 	.short	(.L_85 - .L_84)
.L_84:
        /*002c*/ 	.word	0x00000000
        /*0030*/ 	.short	0x0000
        /*0032*/ 	.short	0x0000
        /*0034*/ 	.byte	0x00, 0xf5, 0x21, 0x00


	//----- nvinfo : EIATTR_SPARSE_MMA_MASK
	.align		4
.L_85:
        /*0038*/ 	.byte	0x03, 0x50
        /*003a*/ 	.short	0x0000


	//----- nvinfo : EIATTR_MAXREG_COUNT
	.align		4
        /*003c*/ 	.byte	0x03, 0x1b
        /*003e*/ 	.short	0x00ff


	//----- nvinfo : EIATTR_NUM_BARRIERS
	.align		4
        /*0040*/ 	.byte	0x02, 0x4c
        /*0042*/ 	.byte	0x01
	.zero		1


	//----- nvinfo : EIATTR_MERCURY_ISA_VERSION
	.align		4
        /*0044*/ 	.byte	0x03, 0x5f
        /*0046*/ 	.short	0x0101


	//----- nvinfo : EIATTR_VRC_CTA_INIT_COUNT
	.align		4
        /*0048*/ 	.byte	0x02, 0x4a
	.zero		1
	.zero		1


	//----- nvinfo : EIATTR_EXIT_INSTR_OFFSETS
	.align		4
        /*004c*/ 	.byte	0x04, 0x1c
        /*004e*/ 	.short	(.L_87 - .L_86)


	//   ....[0]....
.L_86:
        /*0050*/ 	.word	0x00000060


	//   ....[1]....
        /*0054*/ 	.word	0x000014a0


	//----- nvinfo : EIATTR_CRS_STACK_SIZE
	.align		4
.L_87:
        /*0058*/ 	.byte	0x04, 0x1e
        /*005a*/ 	.short	(.L_89 - .L_88)
.L_88:
        /*005c*/ 	.word	0x00000000


	//----- nvinfo : EIATTR_CBANK_PARAM_SIZE
	.align		4
.L_89:
        /*0060*/ 	.byte	0x03, 0x19
        /*0062*/ 	.short	0x0010


	//----- nvinfo : EIATTR_PARAM_CBANK
	.align		4
        /*0064*/ 	.byte	0x04, 0x0a
        /*0066*/ 	.short	(.L_91 - .L_90)
	.align		4
.L_90:
        /*0068*/ 	.word	index@(.nv.constant0._Z13MatrixInversePdii)
        /*006c*/ 	.short	0x0380
        /*006e*/ 	.short	0x0010


	//----- nvinfo : EIATTR_SW_WAR
	.align		4
.L_91:
        /*0070*/ 	.byte	0x04, 0x36
        /*0072*/ 	.short	(.L_93 - .L_92)
.L_92:
        /*0074*/ 	.word	0x00000008
.L_93:


//--------------------- .nv.info._Z9MatrixMulPdS_S_iiii --------------------------
	.section	.nv.info._Z9MatrixMulPdS_S_iiii,"",@"SHT_CUDA_INFO"
	.sectionflags	@""
	.align	4


	//----- nvinfo : EIATTR_CUDA_API_VERSION
	.align		4
        /*0000*/ 	.byte	0x04, 0x37
        /*0002*/ 	.short	(.L_95 - .L_94)
.L_94:
        /*0004*/ 	.word	0x00000082


	//----- nvinfo : EIATTR_KPARAM_INFO
	.align		4
.L_95:
        /*0008*/ 	.byte	0x04, 0x17
        /*000a*/ 	.short	(.L_97 - .L_96)
.L_96:
        /*000c*/ 	.word	0x00000000
        /*0010*/ 	.short	0x0006
        /*0012*/ 	.short	0x0024
        /*0014*/ 	.byte	0x00, 0xf0, 0x11, 0x00


	//----- nvinfo : EIATTR_KPARAM_INFO
	.align		4
.L_97:
        /*0018*/ 	.byte	0x04, 0x17
        /*001a*/ 	.short	(.L_99 - .L_98)
.L_98:
        /*001c*/ 	.word	0x00000000
        /*0020*/ 	.short	0x0005
        /*0022*/ 	.short	0x0020
        /*0024*/ 	.byte	0x00, 0xf0, 0x11, 0x00


	//----- nvinfo : EIATTR_KPARAM_INFO
	.align		4
.L_99:
        /*0028*/ 	.byte	0x04, 0x17
        /*002a*/ 	.short	(.L_101 - .L_100)
.L_100:
        /*002c*/ 	.word	0x00000000
        /*0030*/ 	.short	0x0004
        /*0032*/ 	.short	0x001c
        /*0034*/ 	.byte	0x00, 0xf0, 0x11, 0x00


	//----- nvinfo : EIATTR_KPARAM_INFO
	.align		4
.L_101:
        /*0038*/ 	.byte	0x04, 0x17
        /*003a*/ 	.short	(.L_103 - .L_102)
.L_102:
        /*003c*/ 	.word	0x00000000
        /*0040*/ 	.short	0x0003
        /*0042*/ 	.short	0x0018
        /*0044*/ 	.byte	0x00, 0xf0, 0x11, 0x00


	//----- nvinfo : EIATTR_KPARAM_INFO
	.align		4
.L_103:
        /*0048*/ 	.byte	0x04, 0x17
        /*004a*/ 	.short	(.L_105 - .L_104)
.L_104:
        /*004c*/ 	.word	0x00000000
        /*0050*/ 	.short	0x0002
        /*0052*/ 	.short	0x0010
        /*0054*/ 	.byte	0x00, 0xf5, 0x21, 0x00


	//----- nvinfo : EIATTR_KPARAM_INFO
	.align		4
.L_105:
        /*0058*/ 	.byte	0x04, 0x17
        /*005a*/ 	.short	(.L_107 - .L_106)
.L_106:
        /*005c*/ 	.word	0x00000000
        /*0060*/ 	.short	0x0001
        /*0062*/ 	.short	0x0008
        /*0064*/ 	.byte	0x00, 0xf5, 0x21, 0x00


	//----- nvinfo : EIATTR_KPARAM_INFO
	.align		4
.L_107:
        /*0068*/ 	.byte	0x04, 0x17
        /*006a*/ 	.short	(.L_109 - .L_108)
.L_108:
        /*006c*/ 	.word	0x00000000
        /*0070*/ 	.short	0x0000
        /*0072*/ 	.short	0x0000
        /*0074*/ 	.byte	0x00, 0xf5, 0x21, 0x00


	//----- nvinfo : EIATTR_SPARSE_MMA_MASK
	.align		4
.L_109:
        /*0078*/ 	.byte	0x03, 0x50
        /*007a*/ 	.short	0x0000


	//----- nvinfo : EIATTR_MAXREG_COUNT
	.align		4
        /*007c*/ 	.byte	0x03, 0x1b
        /*007e*/ 	.short	0x00ff


	//----- nvinfo : EIATTR_NUM_BARRIERS
	.align		4
        /*0080*/ 	.byte	0x02, 0x4c
        /*0082*/ 	.byte	0x01
	.zero		1


	//----- nvinfo : EIATTR_MERCURY_ISA_VERSION
	.align		4
        /*0084*/ 	.byte	0x03, 0x5f
        /*0086*/ 	.short	0x0101


	//----- nvinfo : EIATTR_VRC_CTA_INIT_COUNT
	.align		4
        /*0088*/ 	.byte	0x02, 0x4a
	.zero		1
	.zero		1


	//----- nvinfo : EIATTR_EXIT_INSTR_OFFSETS
	.align		4
        /*008c*/ 	.byte	0x04, 0x1c
        /*008e*/ 	.short	(.L_111 - .L_110)


	//   ....[0]....
.L_110:
        /*0090*/ 	.word	0x00000040


	//   ....[1]....
        /*0094*/ 	.word	0x000000f0


	//   ....[2]....
        /*0098*/ 	.word	0x00000690


	//   ....[3]....
        /*009c*/ 	.word	0x00000880


	//   ....[4]....
        /*00a0*/ 	.word	0x000009d0


	//   ....[5]....
        /*00a4*/ 	.word	0x00000a80


	//----- nvinfo : EIATTR_CBANK_PARAM_SIZE
	.align		4
.L_111:
        /*00a8*/ 	.byte	0x03, 0x19
        /*00aa*/ 	.short	0x0028


	//----- nvinfo : EIATTR_PARAM_CBANK
	.align		4
        /*00ac*/ 	.byte	0x04, 0x0a
        /*00ae*/ 	.short	(.L_113 - .L_112)
	.align		4
.L_112:
        /*00b0*/ 	.word	index@(.nv.constant0._Z9MatrixMulPdS_S_iiii)
        /*00b4*/ 	.short	0x0380
        /*00b6*/ 	.short	0x0028


	//----- nvinfo : EIATTR_SW_WAR
	.align		4
.L_113:
        /*00b8*/ 	.byte	0x04, 0x36
        /*00ba*/ 	.short	(.L_115 - .L_114)
.L_114:
        /*00bc*/ 	.word	0x00000008
.L_115:


//--------------------- .nv.info._Z15MatrixTransposePdS_ii --------------------------
	.section	.nv.info._Z15MatrixTransposePdS_ii,"",@"SHT_CUDA_INFO"
	.sectionflags	@""
	.align	4


	//----- nvinfo : EIATTR_CUDA_API_VERSION
	.align		4
        /*0000*/ 	.byte	0x04, 0x37
        /*0002*/ 	.short	(.L_117 - .L_116)
.L_116:
        /*0004*/ 	.word	0x00000082


	//----- nvinfo : EIATTR_KPARAM_INFO
	.align		4
.L_117:
        /*0008*/ 	.byte	0x04, 0x17
        /*000a*/ 	.short	(.L_119 - .L_118)
.L_118:
        /*000c*/ 	.word	0x00000000
        /*0010*/ 	.short	0x0003
        /*0012*/ 	.short	0x0014
        /*0014*/ 	.byte	0x00, 0xf0, 0x11, 0x00


	//----- nvinfo : EIATTR_KPARAM_INFO
	.align		4
.L_119:
        /*0018*/ 	.byte	0x04, 0x17
        /*001a*/ 	.short	(.L_121 - .L_120)
.L_120:
        /*001c*/ 	.word	0x00000000
        /*0020*/ 	.short	0x0002
        /*0022*/ 	.short	0x0010
        /*0024*/ 	.byte	0x00, 0xf0, 0x11, 0x00


	//----- nvinfo : EIATTR_KPARAM_INFO
	.align		4
.L_121:
        /*0028*/ 	.byte	0x04, 0x17
        /*002a*/ 	.short	(.L_123 - .L_122)
.L_122:
        /*002c*/ 	.word	0x00000000
        /*0030*/ 	.short	0x0001
        /*0032*/ 	.short	0x0008
        /*0034*/ 	.byte	0x00, 0xf5, 0x21, 0x00


	//----- nvinfo : EIATTR_KPARAM_INFO
	.align		4
.L_123:
        /*0038*/ 	.byte	0x04, 0x17
        /*003a*/ 	.short	(.L_125 - .L_124)
.L_124:
        /*003c*/ 	.word	0x00000000
        /*0040*/ 	.short	0x0000
        /*0042*/ 	.short	0x0000
        /*0044*/ 	.byte	0x00, 0xf5, 0x21, 0x00


	//----- nvinfo : EIATTR_SPARSE_MMA_MASK
	.align		4
.L_125:
        /*0048*/ 	.byte	0x03, 0x50
        /*004a*/ 	.short	0x0000


	//----- nvinfo : EIATTR_MAXREG_COUNT
	.align		4
        /*004c*/ 	.byte	0x03, 0x1b
        /*004e*/ 	.short	0x00ff


	//----- nvinfo : EIATTR_MERCURY_ISA_VERSION
	.align		4
        /*0050*/ 	.byte	0x03, 0x5f
        /*0052*/ 	.short	0x0101


	//----- nvinfo : EIATTR_VRC_CTA_INIT_COUNT
	.align		4
        /*0054*/ 	.byte	0x02, 0x4a
	.zero		1
	.zero		1


	//----- nvinfo : EIATTR_EXIT_INSTR_OFFSETS
	.align		4
        /*0058*/ 	.byte	0x04, 0x1c
        /*005a*/ 	.short	(.L_127 - .L_126)


	//   ....[0]....
.L_126:
        /*005c*/ 	.word	0x000002f0


	//----- nvinfo : EIATTR_CRS_STACK_SIZE
	.align		4
.L_127:
        /*0060*/ 	.byte	0x04, 0x1e
        /*0062*/ 	.short	(.L_129 - .L_128)
.L_128:
        /*0064*/ 	.word	0x00000000


	//----- nvinfo : EIATTR_CBANK_PARAM_SIZE
	.align		4
.L_129:
        /*0068*/ 	.byte	0x03, 0x19
        /*006a*/ 	.short	0x0018


	//----- nvinfo : EIATTR_PARAM_CBANK
	.align		4
        /*006c*/ 	.byte	0x04, 0x0a
        /*006e*/ 	.short	(.L_131 - .L_130)
	.align		4
.L_130:
        /*0070*/ 	.word	index@(.nv.constant0._Z15MatrixTransposePdS_ii)
        /*0074*/ 	.short	0x0380
        /*0076*/ 	.short	0x0018


	//----- nvinfo : EIATTR_SW_WAR
	.align		4
.L_131:
        /*0078*/ 	.byte	0x04, 0x36
        /*007a*/ 	.short	(.L_133 - .L_132)
.L_132:
        /*007c*/ 	.word	0x00000008
.L_133:


//--------------------- .nv.info._Z10MatrixSMulPdS_d --------------------------
	.section	.nv.info._Z10MatrixSMulPdS_d,"",@"SHT_CUDA_INFO"
	.sectionflags	@""
	.align	4


	//----- nvinfo : EIATTR_CUDA_API_VERSION
	.align		4
        /*0000*/ 	.byte	0x04, 0x37
        /*0002*/ 	.short	(.L_135 - .L_134)
.L_134:
        /*0004*/ 	.word	0x00000082


	//----- nvinfo : EIATTR_KPARAM_INFO
	.align		4
.L_135:
        /*0008*/ 	.byte	0x04, 0x17
        /*000a*/ 	.short	(.L_137 - .L_136)
.L_136:
        /*000c*/ 	.word	0x00000000
        /*0010*/ 	.short	0x0002
        /*0012*/ 	.short	0x0010
        /*0014*/ 	.byte	0x00, 0xf0, 0x21, 0x00


	//----- nvinfo : EIATTR_KPARAM_INFO
	.align		4
.L_137:
        /*0018*/ 	.byte	0x04, 0x17
        /*001a*/ 	.short	(.L_139 - .L_138)
.L_138:
        /*001c*/ 	.word	0x00000000
        /*0020*/ 	.short	0x0001
        /*0022*/ 	.short	0x0008
        /*0024*/ 	.byte	0x00, 0xf5, 0x21, 0x00


	//----- nvinfo : EIATTR_KPARAM_INFO
	.align		4
.L_139:
        /*0028*/ 	.byte	0x04, 0x17
        /*002a*/ 	.short	(.L_141 - .L_140)
.L_140:
        /*002c*/ 	.word	0x00000000
        /*0030*/ 	.short	0x0000
        /*0032*/ 	.short	0x0000
        /*0034*/ 	.byte	0x00, 0xf5, 0x21, 0x00


	//----- nvinfo : EIATTR_SPARSE_MMA_MASK
	.align		4
.L_141:
        /*0038*/ 	.byte	0x03, 0x50
        /*003a*/ 	.short	0x0000


	//----- nvinfo : EIATTR_MAXREG_COUNT
	.align		4
        /*003c*/ 	.byte	0x03, 0x1b
        /*003e*/ 	.short	0x00ff


	//----- nvinfo : EIATTR_MERCURY_ISA_VERSION
	.align		4
        /*0040*/ 	.byte	0x03, 0x5f
        /*0042*/ 	.short	0x0101


	//----- nvinfo : EIATTR_VRC_CTA_INIT_COUNT
	.align		4
        /*0044*/ 	.byte	0x02, 0x4a
	.zero		1
	.zero		1


	//----- nvinfo : EIATTR_EXIT_INSTR_OFFSETS
	.align		4
        /*0048*/ 	.byte	0x04, 0x1c
        /*004a*/ 	.short	(.L_143 - .L_142)


	//   ....[0]....
.L_142:
        /*004c*/ 	.word	0x000000e0


	//----- nvinfo : EIATTR_CBANK_PARAM_SIZE
	.align		4
.L_143:
        /*0050*/ 	.byte	0x03, 0x19
        /*0052*/ 	.short	0x0018


	//----- nvinfo : EIATTR_PARAM_CBANK
	.align		4
        /*0054*/ 	.byte	0x04, 0x0a
        /*0056*/ 	.short	(.L_145 - .L_144)
	.align		4
.L_144:
        /*0058*/ 	.word	index@(.nv.constant0._Z10MatrixSMulPdS_d)
        /*005c*/ 	.short	0x0380
        /*005e*/ 	.short	0x0018


	//----- nvinfo : EIATTR_SW_WAR
	.align		4
.L_145:
        /*0060*/ 	.byte	0x04, 0x36
        /*0062*/ 	.short	(.L_147 - .L_146)
.L_146:
        /*0064*/ 	.word	0x00000008
.L_147:


//--------------------- .nv.info._Z9MatrixAddPdS_S_ --------------------------
	.section	.nv.info._Z9MatrixAddPdS_S_,"",@"SHT_CUDA_INFO"
	.sectionflags	@""
	.align	4


	//----- nvinfo : EIATTR_CUDA_API_VERSION
	.align		4
        /*0000*/ 	.byte	0x04, 0x37
        /*0002*/ 	.short	(.L_149 - .L_148)
.L_148:
        /*0004*/ 	.word	0x00000082


	//----- nvinfo : EIATTR_KPARAM_INFO
	.align		4
.L_149:
        /*0008*/ 	.byte	0x04, 0x17
        /*000a*/ 	.short	(.L_151 - .L_150)
.L_150:
        /*000c*/ 	.word	0x00000000
        /*0010*/ 	.short	0x0002
        /*0012*/ 	.short	0x0010
        /*0014*/ 	.byte	0x00, 0xf5, 0x21, 0x00


	//----- nvinfo : EIATTR_KPARAM_INFO
	.align		4
.L_151:
        /*0018*/ 	.byte	0x04, 0x17
        /*001a*/ 	.short	(.L_153 - .L_152)
.L_152:
        /*001c*/ 	.word	0x00000000
        /*0020*/ 	.short	0x0001
        /*0022*/ 	.short	0x0008
        /*0024*/ 	.byte	0x00, 0xf5, 0x21, 0x00


	//----- nvinfo : EIATTR_KPARAM_INFO
	.align		4
.L_153:
        /*0028*/ 	.byte	0x04, 0x17
        /*002a*/ 	.short	(.L_155 - .L_154)
.L_154:
        /*002c*/ 	.word	0x00000000
        /*0030*/ 	.short	0x0000
        /*0032*/ 	.short	0x0000
        /*0034*/ 	.byte	0x00, 0xf5, 0x21, 0x00


	//----- nvinfo : EIATTR_SPARSE_MMA_MASK
	.align		4
.L_155:
        /*0038*/ 	.byte	0x03, 0x50
        /*003a*/ 	.short	0x0000


	//----- nvinfo : EIATTR_MAXREG_COUNT
	.align		4
        /*003c*/ 	.byte	0x03, 0x1b
        /*003e*/ 	.short	0x00ff


	//----- nvinfo : EIATTR_MERCURY_ISA_VERSION
	.align		4
        /*0040*/ 	.byte	0x03, 0x5f
        /*0042*/ 	.short	0x0101


	//----- nvinfo : EIATTR_VRC_CTA_INIT_COUNT
	.align		4
        /*0044*/ 	.byte	0x02, 0x4a
	.zero		1
	.zero		1


	//----- nvinfo : EIATTR_EXIT_INSTR_OFFSETS
	.align		4
        /*0048*/ 	.byte	0x04, 0x1c
        /*004a*/ 	.short	(.L_157 - .L_156)


	//   ....[0]....
.L_156:
        /*004c*/ 	.word	0x00000100


	//----- nvinfo : EIATTR_CBANK_PARAM_SIZE
	.align		4
.L_157:
        /*0050*/ 	.byte	0x03, 0x19
        /*0052*/ 	.short	0x0018


	//----- nvinfo : EIATTR_PARAM_CBANK
	.align		4
        /*0054*/ 	.byte	0x04, 0x0a
        /*0056*/ 	.short	(.L_159 - .L_158)
	.align		4
.L_158:
        /*0058*/ 	.word	index@(.nv.constant0._Z9MatrixAddPdS_S_)
        /*005c*/ 	.short	0x0380
        /*005e*/ 	.short	0x0018


	//----- nvinfo : EIATTR_SW_WAR
	.align		4
.L_159:
        /*0060*/ 	.byte	0x04, 0x36
        /*0062*/ 	.short	(.L_161 - .L_160)
.L_160:
        /*0064*/ 	.word	0x00000008
.L_161:


//--------------------- .nv.callgraph             --------------------------
	.section	.nv.callgraph,"",@"SHT_CUDA_CALLGRAPH"
	.align	4
	.sectionentsize	8
	.align		4
        /*0000*/ 	.word	0x00000000
	.align		4
        /*0004*/ 	.word	0xffffffff
	.align		4
        /*0008*/ 	.word	0x00000000
	.align		4
        /*000c*/ 	.word	0xfffffffe
	.align		4
        /*0010*/ 	.word	0x00000000
	.align		4
        /*0014*/ 	.word	0xfffffffd
	.align		4
        /*0018*/ 	.word	0x00000000
	.align		4
        /*001c*/ 	.word	0xfffffffc


//--------------------- .text._Z14ExtractInversePdS_ii --------------------------
	.section	.text._Z14ExtractInversePdS_ii,"ax",@progbits
	.align	128
        .global         _Z14ExtractInversePdS_ii
        .type           _Z14ExtractInversePdS_ii,@function
        .size           _Z14ExtractInversePdS_ii,(.L_x_41 - _Z14ExtractInversePdS_ii)
        .other          _Z14ExtractInversePdS_ii,@"STO_CUDA_ENTRY STV_DEFAULT"
_Z14ExtractInversePdS_ii:
.text._Z14ExtractInversePdS_ii:
[----:B------:R-:W-:Y:S08]  /*0000*/  LDC R1, c[0x0][0x37c] ;  /* 0x0000df00ff017b82 */ /* 0x000ff00000000800 */
[----:B------:R-:W0:Y:S01]  /*0010*/  LDC R6, c[0x0][0x394] ;  /* 0x0000e500ff067b82 */ /* 0x000e220000000800 */
[----:B------:R-:W1:Y:S07]  /*0020*/  S2R R5, SR_TID.X ;  /* 0x0000000000057919 */ /* 0x000e6e0000002100 */
[----:B------:R-:W1:Y:S08]  /*0030*/  S2UR UR4, SR_CTAID.X ;  /* 0x00000000000479c3 */ /* 0x000e700000002500 */
[----:B------:R-:W1:Y:S01]  /*0040*/  LDC R0, c[0x0][0x360] ;  /* 0x0000d800ff007b82 */ /* 0x000e620000000800 */
[----:B0-----:R-:W-:-:S05]  /*0050*/  IMAD.SHL.U32 R9, R6, 0x2, RZ ;  /* 0x0000000206097824 */ /* 0x001fca00078e00ff */
[----:B------:R-:W-:-:S04]  /*0060*/  IABS R8, R9 ;  /* 0x0000000900087213 */ /* 0x000fc80000000000 */
[----:B------:R-:W0:Y:S01]  /*0070*/  I2F.RP R4, R8 ;  /* 0x0000000800047306 */ /* 0x000e220000209400 */
[----:B-1----:R-:W-:-:S05]  /*0080*/  IMAD R0, R0, UR4, R5 ;  /* 0x0000000400007c24 */ /* 0x002fca000f8e0205 */
[----:B------:R-:W-:Y:S02]  /*0090*/  ISETP.GE.AND P2, PT, R0, RZ, PT ;  /* 0x000000ff0000720c */ /* 0x000fe40003f46270 */
[----:B0-----:R-:W0:Y:S02]  /*00a0*/  MUFU.RCP R4, R4 ;  /* 0x0000000400047308 */ /* 0x001e240000001000 */
[----:B0-----:R-:W-:Y:S01]  /*00b0*/  VIADD R2, R4, 0xffffffe ;  /* 0x0ffffffe04027836 */ /* 0x001fe20000000000 */
[----:B------:R-:W-:-:S05]  /*00c0*/  IABS R4, R0 ;  /* 0x0000000000047213 */ /* 0x000fca0000000000 */
[----:B------:R0:W1:Y:S02]  /*00d0*/  F2I.FTZ.U32.TRUNC.NTZ R3, R2 ;  /* 0x0000000200037305 */ /* 0x000064000021f000 */
[----:B0-----:R-:W-:Y:S01]  /*00e0*/  IMAD.MOV.U32 R2, RZ, RZ, RZ ;  /* 0x000000ffff027224 */ /* 0x001fe200078e00ff */
[----:B-1----:R-:W-:-:S05]  /*00f0*/  IADD3 R7, PT, PT, RZ, -R3, RZ ;  /* 0x80000003ff077210 */ /* 0x002fca0007ffe0ff */
[----:B------:R-:W-:Y:S01]  /*0100*/  IMAD.MOV.U32 R5, RZ, RZ, R7 ;  /* 0x000000ffff057224 */ /* 0x000fe200078e0007 */
[----:B------:R-:W-:-:S03]  /*0110*/  IABS R7, R9 ;  /* 0x0000000900077213 */ /* 0x000fc60000000000 */
[----:B------:R-:W-:-:S04]  /*0120*/  IMAD R5, R5, R8, RZ ;  /* 0x0000000805057224 */ /* 0x000fc800078e02ff */
[----:B------:R-:W-:Y:S01]  /*0130*/  IMAD.HI.U32 R3, R3, R5, R2 ;  /* 0x0000000503037227 */ /* 0x000fe200078e0002 */
[----:B------:R-:W-:-:S05]  /*0140*/  IADD3 R2, PT, PT, RZ, -R7, RZ ;  /* 0x80000007ff027210 */ /* 0x000fca0007ffe0ff */
[----:B------:R-:W-:-:S04]  /*0150*/  IMAD.HI.U32 R3, R3, R4, RZ ;  /* 0x0000000403037227 */ /* 0x000fc800078e00ff */
[----:B------:R-:W-:-:S05]  /*0160*/  IMAD R3, R3, R2, R4 ;  /* 0x0000000203037224 */ /* 0x000fca00078e0204 */
[----:B------:R-:W-:-:S13]  /*0170*/  ISETP.GT.U32.AND P0, PT, R8, R3, PT ;  /* 0x000000030800720c */ /* 0x000fda0003f04070 */
[----:B------:R-:W-:Y:S01]  /*0180*/  @!P0 IMAD.IADD R3, R3, 0x1, -R8 ;  /* 0x0000000103038824 */ /* 0x000fe200078e0a08 */
[----:B------:R-:W-:-:S04]  /*0190*/  ISETP.NE.AND P0, PT, R9, RZ, PT ;  /* 0x000000ff0900720c */ /* 0x000fc80003f05270 */
[----:B------:R-:W-:-:S13]  /*01a0*/  ISETP.GT.U32.AND P1, PT, R8, R3, PT ;  /* 0x000000030800720c */ /* 0x000fda0003f24070 */
[----:B------:R-:W-:-:S05]  /*01b0*/  @!P1 IADD3 R3, PT, PT, R3, -R8, RZ ;  /* 0x8000000803039210 */ /* 0x000fca0007ffe0ff */
[----:B------:R-:W-:Y:S01]  /*01c0*/  @!P2 IMAD.MOV R3, RZ, RZ, -R3 ;  /* 0x000000ffff03a224 */ /* 0x000fe200078e0a03 */
[----:B------:R-:W-:-:S04]  /*01d0*/  @!P0 LOP3.LUT R3, RZ, R9, RZ, 0x33, !PT ;  /* 0x00000009ff038212 */ /* 0x000fc800078e33ff */
[----:B------:R-:W-:-:S13]  /*01e0*/  ISETP.GE.AND P0, PT, R3, R6, PT ;  /* 0x000000060300720c */ /* 0x000fda0003f06270 */
[----:B------:R-:W-:Y:S05]  /*01f0*/  @!P0 EXIT ;  /* 0x000000000000894d */ /* 0x000fea0003800000 */
[----:B------:R-:W0:Y:S01]  /*0200*/  LDC.64 R2, c[0x0][0x380] ;  /* 0x0000e000ff027b82 */ /* 0x000e220000000a00 */
[----:B------:R-:W1:Y:S07]  /*0210*/  LDCU.64 UR4, c[0x0][0x358] ;  /* 0x00006b00ff0477ac */ /* 0x000e6e0008000a00 */
[----:B------:R-:W2:Y:S01]  /*0220*/  LDC R11, c[0x0][0x390] ;  /* 0x0000e400ff0b7b82 */ /* 0x000ea20000000800 */
[----:B0-----:R-:W-:-:S06]  /*0230*/  IMAD.WIDE R2, R0, 0x8, R2 ;  /* 0x0000000800027825 */ /* 0x001fcc00078e0202 */
[----:B-1----:R-:W3:Y:S01]  /*0240*/  LDG.E.64 R2, desc[UR4][R2.64] ;  /* 0x0000000402027981 */ /* 0x002ee2000c1e1b00 */
[----:B--2---:R-:W-:-:S04]  /*0250*/  SHF.L.U32 R9, R11, 0x1, RZ ;  /* 0x000000010b097819 */ /* 0x004fc800000006ff */
[----:B------:R-:W-:-:S04]  /*0260*/  IABS R13, R9 ;  /* 0x00000009000d7213 */ /* 0x000fc80000000000 */
[----:B------:R-:W0:Y:S08]  /*0270*/  I2F.RP R5, R13 ;  /* 0x0000000d00057306 */ /* 0x000e300000209400 */
[----:B0-----:R-:W0:Y:S02]  /*0280*/  MUFU.RCP R5, R5 ;  /* 0x0000000500057308 */ /* 0x001e240000001000 */
[----:B0-----:R-:W-:-:S06]  /*0290*/  VIADD R6, R5, 0xffffffe ;  /* 0x0ffffffe05067836 */ /* 0x001fcc0000000000 */
[----:B------:R0:W1:Y:S02]  /*02a0*/  F2I.FTZ.U32.TRUNC.NTZ R7, R6 ;  /* 0x0000000600077305 */ /* 0x000064000021f000 */
[----:B0-----:R-:W-:Y:S01]  /*02b0*/  IMAD.MOV.U32 R6, RZ, RZ, RZ ;  /* 0x000000ffff067224 */ /* 0x001fe200078e00ff */
[----:B-1----:R-:W-:-:S05]  /*02c0*/  IADD3 R8, PT, PT, RZ, -R7, RZ ;  /* 0x80000007ff087210 */ /* 0x002fca0007ffe0ff */
[----:B------:R-:W-:Y:S01]  /*02d0*/  IMAD R15, R8, R13, RZ ;  /* 0x0000000d080f7224 */ /* 0x000fe200078e02ff */
[----:B------:R-:W-:-:S03]  /*02e0*/  IABS R8, R9 ;  /* 0x0000000900087213 */ /* 0x000fc60000000000 */
[----:B------:R-:W-:Y:S01]  /*02f0*/  IMAD.HI.U32 R7, R7, R15, R6 ;  /* 0x0000000f07077227 */ /* 0x000fe200078e0006 */
[----:B------:R-:W-:-:S05]  /*0300*/  IADD3 R8, PT, PT, RZ, -R8, RZ ;  /* 0x80000008ff087210 */ /* 0x000fca0007ffe0ff */
[----:B------:R-:W-:-:S04]  /*0310*/  IMAD.HI.U32 R7, R7, R4, RZ ;  /* 0x0000000407077227 */ /* 0x000fc800078e00ff */
[----:B------:R-:W-:-:S05]  /*0320*/  IMAD R4, R7, R8, R4 ;  /* 0x0000000807047224 */ /* 0x000fca00078e0204 */
[----:B------:R-:W-:-:S13]  /*0330*/  ISETP.GT.U32.AND P2, PT, R13, R4, PT ;  /* 0x000000040d00720c */ /* 0x000fda0003f44070 */
[----:B------:R-:W-:Y:S01]  /*0340*/  @!P2 IMAD.IADD R4, R4, 0x1, -R13 ;  /* 0x000000010404a824 */ /* 0x000fe200078e0a0d */
[----:B------:R-:W-:Y:S02]  /*0350*/  @!P2 IADD3 R7, PT, PT, R7, 0x1, RZ ;  /* 0x000000010707a810 */ /* 0x000fe40007ffe0ff */
[----:B------:R-:W-:Y:S02]  /*0360*/  ISETP.NE.AND P2, PT, R9, RZ, PT ;  /* 0x000000ff0900720c */ /* 0x000fe40003f45270 */
[----:B------:R-:W-:Y:S02]  /*0370*/  ISETP.GE.U32.AND P0, PT, R4, R13, PT ;  /* 0x0000000d0400720c */ /* 0x000fe40003f06070 */
[----:B------:R-:W-:-:S04]  /*0380*/  LOP3.LUT R4, R0, R9, RZ, 0x3c, !PT ;  /* 0x0000000900047212 */ /* 0x000fc800078e3cff */
[----:B------:R-:W-:Y:S02]  /*0390*/  ISETP.GE.AND P1, PT, R4, RZ, PT ;  /* 0x000000ff0400720c */ /* 0x000fe40003f26270 */
[----:B------:R-:W0:Y:S05]  /*03a0*/  LDC.64 R4, c[0x0][0x388] ;  /* 0x0000e200ff047b82 */ /* 0x000e2a0000000a00 */
[----:B------:R-:W-:-:S06]  /*03b0*/  @P0 VIADD R7, R7, 0x1 ;  /* 0x0000000107070836 */ /* 0x000fcc0000000000 */
[----:B------:R-:W-:Y:S02]  /*03c0*/  @!P1 IADD3 R7, PT, PT, -R7, RZ, RZ ;  /* 0x000000ff07079210 */ /* 0x000fe40007ffe1ff */
[----:B------:R-:W-:-:S05]  /*03d0*/  @!P2 LOP3.LUT R7, RZ, R9, RZ, 0x33, !PT ;  /* 0x00000009ff07a212 */ /* 0x000fca00078e33ff */
[----:B------:R-:W-:-:S04]  /*03e0*/  IMAD.MOV R6, RZ, RZ, -R7 ;  /* 0x000000ffff067224 */ /* 0x000fc800078e0a07 */
[----:B------:R-:W-:-:S05]  /*03f0*/  IMAD R0, R9, R6, R0 ;  /* 0x0000000609007224 */ /* 0x000fca00078e0200 */
[----:B------:R-:W-:-:S05]  /*0400*/  IADD3 R0, PT, PT, R0, -R11, RZ ;  /* 0x8000000b00007210 */ /* 0x000fca0007ffe0ff */
[----:B------:R-:W-:-:S04]  /*0410*/  IMAD R7, R7, R11, R0 ;  /* 0x0000000b07077224 */ /* 0x000fc800078e0200 */
[----:B0-----:R-:W-:-:S05]  /*0420*/  IMAD.WIDE R4, R7, 0x8, R4 ;  /* 0x0000000807047825 */ /* 0x001fca00078e0204 */
[----:B---3--:R-:W-:Y:S01]  /*0430*/  STG.E.64 desc[UR4][R4.64], R2 ;  /* 0x0000000204007986 */ /* 0x008fe2000c101b04 */
[----:B------:R-:W-:Y:S05]  /*0440*/  EXIT ;  /* 0x000000000000794d */ /* 0x000fea0003800000 */
.L_x_0:
[----:B------:R-:W-:-:S00]  /*0450*/  BRA `(.L_x_0) ;  /* 0xfffffffc00fc7947 */ /* 0x000fc0000383ffff */
[----:B------:R-:W-:-:S00]  /*0460*/  NOP ;  /* 0x0000000000007918 */ /* 0x000fc00000000000 */
        /* <DEDUP_REMOVED lines=9> */
.L_x_41:


//--------------------- .text._Z20MatrixAppendIdentityPdS_ii --------------------------
	.section	.text._Z20MatrixAppendIdentityPdS_ii,"ax",@progbits
	.align	128
        .global         _Z20MatrixAppendIdentityPdS_ii
        .type           _Z20MatrixAppendIdentityPdS_ii,@function
        .size           _Z20MatrixAppendIdentityPdS_ii,(.L_x_42 - _Z20MatrixAppendIdentityPdS_ii)
        .other          _Z20MatrixAppendIdentityPdS_ii,@"STO_CUDA_ENTRY STV_DEFAULT"
_Z20MatrixAppendIdentityPdS_ii:
.text._Z20MatrixAppendIdentityPdS_ii:
[----:B------:R-:W-:Y:S08]  /*0000*/  LDC R1, c[0x0][0x37c] ;  /* 0x0000df00ff017b82 */ /* 0x000ff00000000800 */
[----:B------:R-:W0:Y:S01]  /*0010*/  LDC R7, c[0x0][0x394] ;  /* 0x0000e500ff077b82 */ /* 0x000e220000000800 */
[----:B------:R-:W1:Y:S01]  /*0020*/  S2R R3, SR_TID.X ;  /* 0x0000000000037919 */ /* 0x000e620000002100 */
[----:B------:R-:W-:Y:S06]  /*0030*/  BSSY.RECONVERGENT B0, `(.L_x_1) ;  /* 0x000005c000007945 */ /* 0x000fec0003800200 */
[----:B------:R-:W1:Y:S08]  /*0040*/  S2UR UR4, SR_CTAID.X ;  /* 0x00000000000479c3 */ /* 0x000e700000002500 */
[----:B------:R-:W1:Y:S01]  /*0050*/  LDC R0, c[0x0][0x360] ;  /* 0x0000d800ff007b82 */ /* 0x000e620000000800 */
[----:B0-----:R-:W-:-:S05]  /*0060*/  IMAD.SHL.U32 R8, R7, 0x2, RZ ;  /* 0x0000000207087824 */ /* 0x001fca00078e00ff */
[----:B------:R-:W-:-:S04]  /*0070*/  IABS R9, R8 ;  /* 0x0000000800097213 */ /* 0x000fc80000000000 */
[----:B------:R-:W0:Y:S01]  /*0080*/  I2F.RP R2, R9 ;  /* 0x0000000900027306 */ /* 0x000e220000209400 */
[----:B-1----:R-:W-:Y:S01]  /*0090*/  IMAD R0, R0, UR4, R3 ;  /* 0x0000000400007c24 */ /* 0x002fe2000f8e0203 */
[----:B------:R-:W1:Y:S04]  /*00a0*/  LDCU.64 UR4, c[0x0][0x358] ;  /* 0x00006b00ff0477ac */ /* 0x000e680008000a00 */
[----:B------:R-:W-:Y:S02]  /*00b0*/  IABS R3, R0 ;  /* 0x0000000000037213 */ /* 0x000fe40000000000 */
[----:B------:R-:W-:Y:S01]  /*00c0*/  ISETP.GE.AND P2, PT, R0, RZ, PT ;  /* 0x000000ff0000720c */ /* 0x000fe20003f46270 */
[----:B0-----:R-:W0:Y:S02]  /*00d0*/  MUFU.RCP R2, R2 ;  /* 0x0000000200027308 */ /* 0x001e240000001000 */
[----:B0-----:R-:W-:-:S06]  /*00e0*/  VIADD R4, R2, 0xffffffe ;  /* 0x0ffffffe02047836 */ /* 0x001fcc0000000000 */
[----:B------:R0:W2:Y:S02]  /*00f0*/  F2I.FTZ.U32.TRUNC.NTZ R5, R4 ;  /* 0x0000000400057305 */ /* 0x0000a4000021f000 */
[----:B0-----:R-:W-:Y:S01]  /*0100*/  IMAD.MOV.U32 R4, RZ, RZ, RZ ;  /* 0x000000ffff047224 */ /* 0x001fe200078e00ff */
[----:B--2---:R-:W-:-:S05]  /*0110*/  IADD3 R6, PT, PT, RZ, -R5, RZ ;  /* 0x80000005ff067210 */ /* 0x004fca0007ffe0ff */
[----:B------:R-:W-:Y:S01]  /*0120*/  IMAD R11, R6, R9, RZ ;  /* 0x00000009060b7224 */ /* 0x000fe200078e02ff */
[----:B------:R-:W-:-:S03]  /*0130*/  IABS R6, R8 ;  /* 0x0000000800067213 */ /* 0x000fc60000000000 */
[----:B------:R-:W-:-:S04]  /*0140*/  IMAD.HI.U32 R2, R5, R11, R4 ;  /* 0x0000000b05027227 */ /* 0x000fc800078e0004 */
[----:B------:R-:W-:Y:S02]  /*0150*/  IMAD.MOV R4, RZ, RZ, -R6 ;  /* 0x000000ffff047224 */ /* 0x000fe400078e0a06 */
[----:B------:R-:W-:-:S04]  /*0160*/  IMAD.HI.U32 R2, R2, R3, RZ ;  /* 0x0000000302027227 */ /* 0x000fc800078e00ff */
[----:B------:R-:W-:Y:S02]  /*0170*/  IMAD R4, R2, R4, R3 ;  /* 0x0000000402047224 */ /* 0x000fe400078e0203 */
[----:B------:R-:W0:Y:S03]  /*0180*/  LDC R2, c[0x0][0x390] ;  /* 0x0000e400ff027b82 */ /* 0x000e260000000800 */
[----:B------:R-:W-:-:S13]  /*0190*/  ISETP.GT.U32.AND P0, PT, R9, R4, PT ;  /* 0x000000040900720c */ /* 0x000fda0003f04070 */
[----:B------:R-:W-:Y:S02]  /*01a0*/  @!P0 IADD3 R4, PT, PT, R4, -R9, RZ ;  /* 0x8000000904048210 */ /* 0x000fe40007ffe0ff */
[----:B------:R-:W-:Y:S02]  /*01b0*/  ISETP.NE.AND P0, PT, R8, RZ, PT ;  /* 0x000000ff0800720c */ /* 0x000fe40003f05270 */
[----:B------:R-:W-:Y:S02]  /*01c0*/  ISETP.GT.U32.AND P1, PT, R9, R4, PT ;  /* 0x000000040900720c */ /* 0x000fe40003f24070 */
[----:B0-----:R-:W-:-:S11]  /*01d0*/  SHF.L.U32 R5, R2, 0x1, RZ ;  /* 0x0000000102057819 */ /* 0x001fd600000006ff */
[----:B------:R-:W-:-:S04]  /*01e0*/  @!P1 IMAD.IADD R4, R4, 0x1, -R9 ;  /* 0x0000000104049824 */ /* 0x000fc800078e0a09 */
[----:B------:R-:W-:Y:S01]  /*01f0*/  @!P2 IMAD.MOV R4, RZ, RZ, -R4 ;  /* 0x000000ffff04a224 */ /* 0x000fe200078e0a04 */
[----:B------:R-:W-:-:S04]  /*0200*/  @!P0 LOP3.LUT R4, RZ, R8, RZ, 0x33, !PT ;  /* 0x00000008ff048212 */ /* 0x000fc800078e33ff */
[----:B------:R-:W-:-:S13]  /*0210*/  ISETP.GE.AND P0, PT, R4, R7, PT ;  /* 0x000000070400720c */ /* 0x000fda0003f06270 */
[----:B-1----:R-:W-:Y:S05]  /*0220*/  @P0 BRA `(.L_x_2) ;  /* 0x0000000000780947 */ /* 0x002fea0003800000 */
[-C--:B------:R-:W-:Y:S02]  /*0230*/  IABS R10, R5.reuse ;  /* 0x00000005000a7213 */ /* 0x080fe40000000000 */
[----:B------:R-:W-:Y:S02]  /*0240*/  IABS R11, R5 ;  /* 0x00000005000b7213 */ /* 0x000fe40000000000 */
[----:B------:R-:W0:Y:S08]  /*0250*/  I2F.RP R4, R10 ;  /* 0x0000000a00047306 */ /* 0x000e300000209400 */
[----:B0-----:R-:W0:Y:S02]  /*0260*/  MUFU.RCP R4, R4 ;  /* 0x0000000400047308 */ /* 0x001e240000001000 */
[----:B0-----:R-:W-:-:S06]  /*0270*/  VIADD R6, R4, 0xffffffe ;  /* 0x0ffffffe04067836 */ /* 0x001fcc0000000000 */
[----:B------:R0:W1:Y:S02]  /*0280*/  F2I.FTZ.U32.TRUNC.NTZ R7, R6 ;  /* 0x0000000600077305 */ /* 0x000064000021f000 */
[----:B0-----:R-:W-:Y:S02]  /*0290*/  HFMA2 R6, -RZ, RZ, 0, 0 ;  /* 0x00000000ff067431 */ /* 0x001fe400000001ff */
[----:B-1----:R-:W-:-:S04]  /*02a0*/  IMAD.MOV R9, RZ, RZ, -R7 ;  /* 0x000000ffff097224 */ /* 0x002fc800078e0a07 */
[----:B------:R-:W-:-:S04]  /*02b0*/  IMAD R9, R9, R10, RZ ;  /* 0x0000000a09097224 */ /* 0x000fc800078e02ff */
[----:B------:R-:W-:-:S04]  /*02c0*/  IMAD.HI.U32 R8, R7, R9, R6 ;  /* 0x0000000907087227 */ /* 0x000fc800078e0006 */
[----:B------:R-:W-:Y:S02]  /*02d0*/  IMAD.MOV R7, RZ, RZ, -R11 ;  /* 0x000000ffff077224 */ /* 0x000fe400078e0a0b */
[----:B------:R-:W-:-:S04]  /*02e0*/  IMAD.HI.U32 R8, R8, R3, RZ ;  /* 0x0000000308087227 */ /* 0x000fc800078e00ff */
[----:B------:R-:W-:Y:S02]  /*02f0*/  IMAD R3, R8, R7, R3 ;  /* 0x0000000708037224 */ /* 0x000fe400078e0203 */
[----:B------:R-:W0:Y:S03]  /*0300*/  LDC.64 R6, c[0x0][0x380] ;  /* 0x0000e000ff067b82 */ /* 0x000e260000000a00 */
[----:B------:R-:W-:-:S13]  /*0310*/  ISETP.GT.U32.AND P2, PT, R10, R3, PT ;  /* 0x000000030a00720c */ /* 0x000fda0003f44070 */
[----:B------:R-:W-:Y:S01]  /*0320*/  @!P2 IMAD.IADD R3, R3, 0x1, -R10 ;  /* 0x000000010303a824 */ /* 0x000fe200078e0a0a */
[----:B------:R-:W-:Y:S02]  /*0330*/  @!P2 IADD3 R8, PT, PT, R8, 0x1, RZ ;  /* 0x000000010808a810 */ /* 0x000fe40007ffe0ff */
[----:B------:R-:W-:Y:S02]  /*0340*/  ISETP.NE.AND P2, PT, R5, RZ, PT ;  /* 0x000000ff0500720c */ /* 0x000fe40003f45270 */
[----:B------:R-:W-:Y:S02]  /*0350*/  ISETP.GE.U32.AND P0, PT, R3, R10, PT ;  /* 0x0000000a0300720c */ /* 0x000fe40003f06070 */
[----:B------:R-:W-:-:S04]  /*0360*/  LOP3.LUT R3, R0, R5, RZ, 0x3c, !PT ;  /* 0x0000000500037212 */ /* 0x000fc800078e3cff */
[----:B------:R-:W-:-:S07]  /*0370*/  ISETP.GE.AND P1, PT, R3, RZ, PT ;  /* 0x000000ff0300720c */ /* 0x000fce0003f26270 */
[----:B------:R-:W-:-:S06]  /*0380*/  @P0 VIADD R8, R8, 0x1 ;  /* 0x0000000108080836 */ /* 0x000fcc0000000000 */
[----:B------:R-:W-:Y:S01]  /*0390*/  @!P1 IMAD.MOV R8, RZ, RZ, -R8 ;  /* 0x000000ffff089224 */ /* 0x000fe200078e0a08 */
[----:B------:R-:W-:-:S04]  /*03a0*/  @!P2 LOP3.LUT R8, RZ, R5, RZ, 0x33, !PT ;  /* 0x00000005ff08a212 */ /* 0x000fc800078e33ff */
[----:B------:R-:W-:-:S05]  /*03b0*/  IADD3 R3, PT, PT, -R8, RZ, RZ ;  /* 0x000000ff08037210 */ /* 0x000fca0007ffe1ff */
[----:B------:R-:W-:-:S04]  /*03c0*/  IMAD R5, R5, R3, R0 ;  /* 0x0000000305057224 */ /* 0x000fc800078e0200 */
[----:B------:R-:W-:-:S04]  /*03d0*/  IMAD R3, R8, R2, R5 ;  /* 0x0000000208037224 */ /* 0x000fc800078e0205 */
[----:B0-----:R-:W-:-:S06]  /*03e0*/  IMAD.WIDE R2, R3, 0x8, R6 ;  /* 0x0000000803027825 */ /* 0x001fcc00078e0206 */
[----:B------:R-:W5:Y:S01]  /*03f0*/  LDG.E.64 R2, desc[UR4][R2.64] ;  /* 0x0000000402027981 */ /* 0x000f62000c1e1b00 */
[----:B------:R-:W-:Y:S05]  /*0400*/  BRA `(.L_x_3) ;  /* 0x0000000000787947 */ /* 0x000fea0003800000 */
.L_x_2:
[-C--:B------:R-:W-:Y:S02]  /*0410*/  IABS R4, R5.reuse ;  /* 0x0000000500047213 */ /* 0x080fe40000000000 */
[----:B------:R-:W-:Y:S02]  /*0420*/  IABS R11, R5 ;  /* 0x00000005000b7213 */ /* 0x000fe40000000000 */
[----:B------:R-:W0:Y:S08]  /*0430*/  I2F.RP R8, R4 ;  /* 0x0000000400087306 */ /* 0x000e300000209400 */
[----:B0-----:R-:W0:Y:S02]  /*0440*/  MUFU.RCP R8, R8 ;  /* 0x0000000800087308 */ /* 0x001e240000001000 */
[----:B0-----:R-:W-:-:S06]  /*0450*/  VIADD R6, R8, 0xffffffe ;  /* 0x0ffffffe08067836 */ /* 0x001fcc0000000000 */
[----:B------:R0:W1:Y:S02]  /*0460*/  F2I.FTZ.U32.TRUNC.NTZ R7, R6 ;  /* 0x0000000600077305 */ /* 0x000064000021f000 */
[----:B0-----:R-:W-:Y:S01]  /*0470*/  IMAD.MOV.U32 R6, RZ, RZ, RZ ;  /* 0x000000ffff067224 */ /* 0x001fe200078e00ff */
[----:B-1----:R-:W-:-:S05]  /*0480*/  IADD3 R9, PT, PT, RZ, -R7, RZ ;  /* 0x80000007ff097210 */ /* 0x002fca0007ffe0ff */
[----:B------:R-:W-:-:S04]  /*0490*/  IMAD R9, R9, R4, RZ ;  /* 0x0000000409097224 */ /* 0x000fc800078e02ff */
        /* <DEDUP_REMOVED lines=10> */
[----:B------:R-:W-:-:S07]  /*0540*/  ISETP.GE.AND P0, PT, R3, RZ, PT ;  /* 0x000000ff0300720c */ /* 0x000fce0003f06270 */
[----:B------:R-:W-:-:S05]  /*0550*/  @P1 VIADD R10, R10, 0x1 ;  /* 0x000000010a0a1836 */ /* 0x000fca0000000000 */
[----:B------:R-:W-:-:S05]  /*0560*/  MOV R3, R10 ;  /* 0x0000000a00037202 */ /* 0x000fca0000000f00 */
[----:B------:R-:W-:Y:S01]  /*0570*/  @!P0 IMAD.MOV R3, RZ, RZ, -R3 ;  /* 0x000000ffff038224 */ /* 0x000fe200078e0a03 */
[----:B------:R-:W-:-:S04]  /*0580*/  @!P2 LOP3.LUT R3, RZ, R5, RZ, 0x33, !PT ;  /* 0x00000005ff03a212 */ /* 0x000fc800078e33ff */
[----:B------:R-:W-:-:S05]  /*0590*/  IADD3 R4, PT, PT, -R3, RZ, RZ ;  /* 0x000000ff03047210 */ /* 0x000fca0007ffe1ff */
[----:B------:R-:W-:-:S04]  /*05a0*/  IMAD R5, R5, R4, R0 ;  /* 0x0000000405057224 */ /* 0x000fc800078e0200 */
[----:B------:R-:W-:-:S05]  /*05b0*/  IMAD.IADD R2, R5, 0x1, -R2 ;  /* 0x0000000105027824 */ /* 0x000fca00078e0a02 */
[----:B------:R-:W-:Y:S01]  /*05c0*/  ISETP.NE.AND P0, PT, R2, R3, PT ;  /* 0x000000030200720c */ /* 0x000fe20003f05270 */
[----:B------:R-:W-:-:S03]  /*05d0*/  HFMA2 R2, -RZ, RZ, 0, 0 ;  /* 0x00000000ff027431 */ /* 0x000fc600000001ff */
[----:B------:R-:W-:-:S09]  /*05e0*/  FSEL R3, RZ, 1.875, P0 ;  /* 0x3ff00000ff037808 */ /* 0x000fd20000000000 */
.L_x_3:
[----:B------:R-:W-:Y:S05]  /*05f0*/  BSYNC.RECONVERGENT B0 ;  /* 0x0000000000007941 */ /* 0x000fea0003800200 */
.L_x_1:
[----:B------:R-:W0:Y:S02]  /*0600*/  LDC.64 R4, c[0x0][0x388] ;  /* 0x0000e200ff047b82 */ /* 0x000e240000000a00 */
[----:B0-----:R-:W-:-:S05]  /*0610*/  IMAD.WIDE R4, R0, 0x8, R4 ;  /* 0x0000000800047825 */ /* 0x001fca00078e0204 */
[----:B-----5:R-:W-:Y:S01]  /*0620*/  STG.E.64 desc[UR4][R4.64], R2 ;  /* 0x0000000204007986 */ /* 0x020fe2000c101b04 */
[----:B------:R-:W-:Y:S05]  /*0630*/  EXIT ;  /* 0x000000000000794d */ /* 0x000fea0003800000 */
.L_x_4:
        /* <DEDUP_REMOVED lines=12> */
.L_x_42:


//--------------------- .text._Z13MatrixInversePdii --------------------------
	.section	.text._Z13MatrixInversePdii,"ax",@progbits
	.align	128
        .global         _Z13MatrixInversePdii
        .type           _Z13MatrixInversePdii,@function
        .size           _Z13MatrixInversePdii,(.L_x_40 - _Z13MatrixInversePdii)
        .other          _Z13MatrixInversePdii,@"STO_CUDA_ENTRY STV_DEFAULT"
_Z13MatrixInversePdii:
.text._Z13MatrixInversePdii:
[----:B------:R-:W-:Y:S08]  /*0000*/  LDC R1, c[0x0][0x37c] ;  /* 0x0000df00ff017b82 */ /* 0x000ff00000000800 */
[----:B------:R-:W0:Y:S01]  /*0010*/  LDC R4, c[0x0][0x388] ;  /* 0x0000e200ff047b82 */ /* 0x000e220000000800 */
[----:B------:R-:W1:Y:S07]  /*0020*/  S2R R3, SR_TID.X ;  /* 0x0000000000037919 */ /* 0x000e6e0000002100 */
[----:B------:R-:W2:Y:S08]  /*0030*/  LDC R2, c[0x0][0x360] ;  /* 0x0000d800ff027b82 */ /* 0x000eb00000000800 */
[----:B------:R-:W3:Y:S01]  /*0040*/  S2UR UR4, SR_CTAID.X ;  /* 0x00000000000479c3 */ /* 0x000ee20000002500 */
[----:B0-----:R-:W-:-:S13]  /*0050*/  ISETP.GE.AND P0, PT, R4, 0x1, PT ;  /* 0x000000010400780c */ /* 0x001fda0003f06270 */
[----:B-123--:R-:W-:Y:S05]  /*0060*/  @!P0 EXIT ;  /* 0x000000000000894d */ /* 0x00efea0003800000 */
[----:B------:R-:W0:Y:S01]  /*0070*/  LDC R25, c[0x0][0x38c] ;  /* 0x0000e300ff197b82 */ /* 0x000e220000000800 */
[----:B------:R-:W-:Y:S01]  /*0080*/  IMAD R2, R2, UR4, R3 ;  /* 0x0000000402027c24 */ /* 0x000fe2000f8e0203 */
[C---:B------:R-:W-:Y:S01]  /*0090*/  LOP3.LUT R3, R4.reuse, 0x3, RZ, 0xc0, !PT ;  /* 0x0000000304037812 */ /* 0x040fe200078ec0ff */
[----:B------:R-:W-:Y:S01]  /*00a0*/  IMAD.MOV.U32 R5, RZ, RZ, RZ ;  /* 0x000000ffff057224 */ /* 0x000fe200078e00ff */
[----:B------:R-:W-:Y:S01]  /*00b0*/  LOP3.LUT R4, R4, 0x7ffffffc, RZ, 0xc0, !PT ;  /* 0x7ffffffc04047812 */ /* 0x000fe200078ec0ff */
[----:B------:R-:W1:Y:S01]  /*00c0*/  LDCU.64 UR6, c[0x0][0x358] ;  /* 0x00006b00ff0677ac */ /* 0x000e620008000a00 */
[C---:B0-----:R-:W-:Y:S01]  /*00d0*/  LOP3.LUT R6, R25.reuse, 0x7ffffff8, RZ, 0xc0, !PT ;  /* 0x7ffffff819067812 */ /* 0x041fe200078ec0ff */
[----:B------:R-:W-:Y:S01]  /*00e0*/  IMAD R7, R2, R25, RZ ;  /* 0x0000001902077224 */ /* 0x000fe200078e02ff */
[C---:B------:R-:W-:Y:S02]  /*00f0*/  LOP3.LUT R24, R25.reuse, 0x7, RZ, 0xc0, !PT ;  /* 0x0000000719187812 */ /* 0x040fe400078ec0ff */
[----:B------:R-:W-:Y:S01]  /*0100*/  LOP3.LUT R25, R25, 0x3, RZ, 0xc0, !PT ;  /* 0x0000000319197812 */ /* 0x000fe200078ec0ff */
[----:B-1----:R-:W-:-:S07]  /*0110*/  IMAD.MOV R26, RZ, RZ, -R6 ;  /* 0x000000ffff1a7224 */ /* 0x002fce00078e0a06 */
.L_x_23:
[----:B------:R-:W-:Y:S01]  /*0120*/  ISETP.NE.AND P0, PT, R5, R2, PT ;  /* 0x000000020500720c */ /* 0x000fe20003f05270 */
[----:B0-----:R-:W0:Y:S01]  /*0130*/  LDCU UR9, c[0x0][0x38c] ;  /* 0x00007180ff0977ac */ /* 0x001e220008000800 */
[----:B------:R-:W-:Y:S01]  /*0140*/  BSSY.RECONVERGENT B0, `(.L_x_5) ;  /* 0x00000b1000007945 */ /* 0x000fe20003800200 */
[----:B-1----:R-:W1:Y:S01]  /*0150*/  LDCU UR8, c[0x0][0x388] ;  /* 0x00007100ff0877ac */ /* 0x002e620008000800 */
[----:B------:R-:W2:Y:S09]  /*0160*/  LDCU.64 UR10, c[0x0][0x380] ;  /* 0x00007000ff0a77ac */ /* 0x000eb20008000a00 */
[----:B------:R-:W-:Y:S05]  /*0170*/  @P0 BRA `(.L_x_6) ;  /* 0x0000000800b40947 */ /* 0x000fea0003800000 */
[----:B------:R-:W3:Y:S01]  /*0180*/  LDCU.64 UR4, c[0x0][0x380] ;  /* 0x00007000ff0477ac */ /* 0x000ee20008000a00 */
[----:B------:R-:W-:Y:S01]  /*0190*/  IMAD.IADD R11, R2, 0x1, R7 ;  /* 0x00000001020b7824 */ /* 0x000fe200078e0207 */
[----:B---3--:R-:W-:Y:S01]  /*01a0*/  MOV R8, UR4 ;  /* 0x0000000400087c02 */ /* 0x008fe20008000f00 */
[----:B------:R-:W-:Y:S01]  /*01b0*/  IMAD.U32 R9, RZ, RZ, UR5 ;  /* 0x00000005ff097e24 */ /* 0x000fe2000f8e00ff */
[----:B------:R-:W3:Y:S03]  /*01c0*/  LDCU UR4, c[0x0][0x388] ;  /* 0x00007100ff0477ac */ /* 0x000ee60008000800 */
[----:B------:R-:W-:-:S06]  /*01d0*/  IMAD.WIDE R10, R11, 0x8, R8 ;  /* 0x000000080b0a7825 */ /* 0x000fcc00078e0208 */
[----:B------:R-:W4:Y:S01]  /*01e0*/  LDG.E.64 R10, desc[UR6][R10.64] ;  /* 0x000000060a0a7981 */ /* 0x000f22000c1e1b00 */
[----:B---3--:R-:W-:-:S13]  /*01f0*/  ISETP.GE.AND P0, PT, R2, UR4, PT ;  /* 0x0000000402007c0c */ /* 0x008fda000bf06270 */
[----:B----4-:R-:W-:-:S14]  /*0200*/  DSETP.NEU.OR P0, PT, R10, RZ, P0 ;  /* 0x000000ff0a00722a */ /* 0x010fdc000070d400 */
[----:B------:R-:W-:Y:S05]  /*0210*/  @P0 BRA `(.L_x_6) ;  /* 0x00000008008c0947 */ /* 0x000fea0003800000 */
[----:B------:R-:W3:Y:S01]  /*0220*/  LDCU UR4, c[0x0][0x38c] ;  /* 0x00007180ff0477ac */ /* 0x000ee20008000800 */
[----:B------:R-:W-:Y:S02]  /*0230*/  IMAD.MOV.U32 R13, RZ, RZ, R2 ;  /* 0x000000ffff0d7224 */ /* 0x000fe400078e0002 */
[----:B---3--:R-:W-:-:S04]  /*0240*/  IMAD.U32 R0, RZ, RZ, UR4 ;  /* 0x00000004ff007e24 */ /* 0x008fc8000f8e00ff */
[----:B------:R-:W-:-:S05]  /*0250*/  IMAD R23, R13, R0, RZ ;  /* 0x000000000d177224 */ /* 0x000fca00078e02ff */
[----:B------:R-:W-:-:S05]  /*0260*/  IADD3 R11, PT, PT, R2, R23, RZ ;  /* 0x00000017020b7210 */ /* 0x000fca0007ffe0ff */
[----:B------:R-:W-:-:S06]  /*0270*/  IMAD.WIDE R10, R11, 0x8, R8 ;  /* 0x000000080b0a7825 */ /* 0x000fcc00078e0208 */
[----:B------:R-:W3:Y:S01]  /*0280*/  LDG.E.64 R10, desc[UR6][R10.64] ;  /* 0x000000060a0a7981 */ /* 0x000ee2000c1e1b00 */
[----:B------:R-:W-:Y:S01]  /*0290*/  BSSY.RELIABLE B1, `(.L_x_7) ;  /* 0x0000013000017945 */ /* 0x000fe20003800100 */
[----:B---3--:R-:W-:-:S14]  /*02a0*/  DSETP.NEU.AND P0, PT, R10, RZ, PT ;  /* 0x000000ff0a00722a */ /* 0x008fdc0003f0d000 */
[----:B------:R-:W-:Y:S05]  /*02b0*/  @P0 BRA `(.L_x_8) ;  /* 0x0000000000340947 */ /* 0x000fea0003800000 */
.L_x_9:
[----:B------:R-:W-:-:S05]  /*02c0*/  VIADD R13, R13, 0x1 ;  /* 0x000000010d0d7836 */ /* 0x000fca0000000000 */
[----:B-1----:R-:W-:-:S13]  /*02d0*/  ISETP.GE.AND P0, PT, R13, UR8, PT ;  /* 0x000000080d007c0c */ /* 0x002fda000bf06270 */
[----:B------:R-:W-:Y:S05]  /*02e0*/  @P0 BREAK.RELIABLE B1 ;  /* 0x0000000000010942 */ /* 0x000fea0003800100 */
[----:B------:R-:W-:Y:S05]  /*02f0*/  @P0 BRA `(.L_x_6) ;  /* 0x0000000800540947 */ /* 0x000fea0003800000 */
[----:B0-----:R-:W-:Y:S01]  /*0300*/  IMAD.U32 R0, RZ, RZ, UR9 ;  /* 0x00000009ff007e24 */ /* 0x001fe2000f8e00ff */
[----:B--2---:R-:W-:Y:S01]  /*0310*/  MOV R9, UR11 ;  /* 0x0000000b00097c02 */ /* 0x004fe20008000f00 */
[----:B------:R-:W-:Y:S02]  /*0320*/  IMAD.U32 R8, RZ, RZ, UR10 ;  /* 0x0000000aff087e24 */ /* 0x000fe4000f8e00ff */
[----:B------:R-:W-:-:S04]  /*0330*/  IMAD R23, R13, R0, RZ ;  /* 0x000000000d177224 */ /* 0x000fc800078e02ff */
[----:B------:R-:W-:-:S04]  /*0340*/  IMAD.IADD R11, R2, 0x1, R23 ;  /* 0x00000001020b7824 */ /* 0x000fc800078e0217 */
[----:B------:R-:W-:-:S06]  /*0350*/  IMAD.WIDE R10, R11, 0x8, R8 ;  /* 0x000000080b0a7825 */ /* 0x000fcc00078e0208 */
[----:B------:R-:W2:Y:S02]  /*0360*/  LDG.E.64 R10, desc[UR6][R10.64] ;  /* 0x000000060a0a7981 */ /* 0x000ea4000c1e1b00 */
[----:B--2---:R-:W-:-:S14]  /*0370*/  DSETP.NEU.AND P0, PT, R10, RZ, PT ;  /* 0x000000ff0a00722a */ /* 0x004fdc0003f0d000 */
[----:B------:R-:W-:Y:S05]  /*0380*/  @!P0 BRA `(.L_x_9) ;  /* 0xfffffffc00cc8947 */ /* 0x000fea000383ffff */
.L_x_8:
[----:B------:R-:W-:-:S13]  /*0390*/  ISETP.GE.AND P0, PT, R0, 0x1, PT ;  /* 0x000000010000780c */ /* 0x000fda0003f06270 */
[----:B------:R-:W-:Y:S05]  /*03a0*/  @!P0 BREAK.RELIABLE B1 ;  /* 0x0000000000018942 */ /* 0x000fea0003800100 */
[----:B------:R-:W-:Y:S05]  /*03b0*/  @!P0 BRA `(.L_x_6) ;  /* 0x0000000800248947 */ /* 0x000fea0003800000 */
[----:B012---:R-:W-:Y:S05]  /*03c0*/  BSYNC.RELIABLE B1 ;  /* 0x0000000000017941 */ /* 0x007fea0003800100 */
.L_x_7:
[----:B------:R-:W-:Y:S01]  /*03d0*/  ISETP.GE.U32.AND P0, PT, R0, 0x8, PT ;  /* 0x000000080000780c */ /* 0x000fe20003f06070 */
[----:B------:R-:W-:Y:S01]  /*03e0*/  BSSY.RECONVERGENT B1, `(.L_x_10) ;  /* 0x0000045000017945 */ /* 0x000fe20003800200 */
[----:B------:R-:W-:-:S11]  /*03f0*/  IMAD.MOV.U32 R22, RZ, RZ, RZ ;  /* 0x000000ffff167224 */ /* 0x000fd600078e00ff */
[----:B------:R-:W-:Y:S05]  /*0400*/  @!P0 BRA `(.L_x_11) ;  /* 0x0000000400088947 */ /* 0x000fea0003800000 */
[----:B------:R-:W0:Y:S01]  /*0410*/  LDCU.64 UR4, c[0x0][0x380] ;  /* 0x00007000ff0477ac */ /* 0x000e220008000a00 */
[----:B------:R-:W-:Y:S01]  /*0420*/  BSSY.RECONVERGENT B2, `(.L_x_12) ;  /* 0x000003f000027945 */ /* 0x000fe20003800200 */
[----:B------:R-:W-:Y:S01]  /*0430*/  IMAD.MOV.U32 R27, RZ, RZ, R23 ;  /* 0x000000ffff1b7224 */ /* 0x000fe200078e0017 */
[----:B------:R-:W-:Y:S01]  /*0440*/  MOV R29, R7 ;  /* 0x00000007001d7202 */ /* 0x000fe20000000f00 */
[----:B------:R-:W-:Y:S01]  /*0450*/  IMAD.MOV.U32 R22, RZ, RZ, R26 ;  /* 0x000000ffff167224 */ /* 0x000fe200078e001a */
[----:B0-----:R-:W-:-:S04]  /*0460*/  UIADD3 UR4, UP0, UPT, UR4, 0x20, URZ ;  /* 0x0000002004047890 */ /* 0x001fc8000ff1e0ff */
[----:B------:R-:W-:Y:S02]  /*0470*/  UIADD3.X UR5, UPT, UPT, URZ, UR5, URZ, UP0, !UPT ;  /* 0x00000005ff057290 */ /* 0x000fe400087fe4ff */
[----:B------:R-:W-:-:S04]  /*0480*/  IMAD.U32 R18, RZ, RZ, UR4 ;  /* 0x00000004ff127e24 */ /* 0x000fc8000f8e00ff */
[----:B------:R-:W-:-:S07]  /*0490*/  IMAD.U32 R19, RZ, RZ, UR5 ;  /* 0x00000005ff137e24 */ /* 0x000fce000f8e00ff */
.L_x_13:
[----:B-1----:R-:W-:-:S05]  /*04a0*/  IMAD.WIDE R10, R29, 0x8, R18 ;  /* 0x000000081d0a7825 */ /* 0x002fca00078e0212 */
[----:B------:R-:W2:Y:S01]  /*04b0*/  LDG.E.64 R20, desc[UR6][R10.64+-0x20] ;  /* 0xffffe0060a147981 */ /* 0x000ea2000c1e1b00 */
[----:B------:R-:W-:-:S05]  /*04c0*/  IMAD.WIDE R12, R27, 0x8, R18 ;  /* 0x000000081b0c7825 */ /* 0x000fca00078e0212 */
[----:B------:R-:W3:Y:S01]  /*04d0*/  LDG.E.64 R14, desc[UR6][R12.64+-0x20] ;  /* 0xffffe0060c0e7981 */ /* 0x000ee2000c1e1b00 */
[----:B--2---:R0:W1:Y:S03]  /*04e0*/  F2I.F64.TRUNC R28, R20 ;  /* 0x00000014001c7311 */ /* 0x004066000030d100 */
[----:B---3--:R2:W-:Y:S04]  /*04f0*/  STG.E.64 desc[UR6][R10.64+-0x20], R14 ;  /* 0xffffe00e0a007986 */ /* 0x0085e8000c101b06 */
[----:B0-----:R-:W3:Y:S01]  /*0500*/  LDG.E.64 R20, desc[UR6][R12.64+-0x18] ;  /* 0xffffe8060c147981 */ /* 0x001ee2000c1e1b00 */
[----:B-1----:R-:W0:Y:S03]  /*0510*/  I2F.F64 R16, R28 ;  /* 0x0000001c00107312 */ /* 0x002e260000201c00 */
[----:B0-----:R0:W-:Y:S04]  /*0520*/  STG.E.64 desc[UR6][R12.64+-0x20], R16 ;  /* 0xffffe0100c007986 */ /* 0x0011e8000c101b06 */
[----:B--2---:R-:W2:Y:S02]  /*0530*/  LDG.E.64 R14, desc[UR6][R10.64+-0x18] ;  /* 0xffffe8060a0e7981 */ /* 0x004ea4000c1e1b00 */
[----:B--2---:R-:W0:Y:S02]  /*0540*/  F2I.F64.TRUNC R28, R14 ;  /* 0x0000000e001c7311 */ /* 0x004e24000030d100 */
[----:B---3--:R1:W-:Y:S06]  /*0550*/  STG.E.64 desc[UR6][R10.64+-0x18], R20 ;  /* 0xffffe8140a007986 */ /* 0x0083ec000c101b06 */
[----:B0-----:R-:W0:Y:S01]  /*0560*/  I2F.F64 R16, R28 ;  /* 0x0000001c00107312 */ /* 0x001e220000201c00 */
[----:B-1----:R-:W2:Y:S04]  /*0570*/  LDG.E.64 R20, desc[UR6][R12.64+-0x10] ;  /* 0xfffff0060c147981 */ /* 0x002ea8000c1e1b00 */
[----:B0-----:R0:W-:Y:S04]  /*0580*/  STG.E.64 desc[UR6][R12.64+-0x18], R16 ;  /* 0xffffe8100c007986 */ /* 0x0011e8000c101b06 */
[----:B------:R-:W3:Y:S02]  /*0590*/  LDG.E.64 R14, desc[UR6][R10.64+-0x10] ;  /* 0xfffff0060a0e7981 */ /* 0x000ee4000c1e1b00 */
[----:B---3--:R-:W1:Y:S02]  /*05a0*/  F2I.F64.TRUNC R28, R14 ;  /* 0x0000000e001c7311 */ /* 0x008e64000030d100 */
[----:B--2---:R-:W-:Y:S06]  /*05b0*/  STG.E.64 desc[UR6][R10.64+-0x10], R20 ;  /* 0xfffff0140a007986 */ /* 0x004fec000c101b06 */
[----:B-1----:R-:W1:Y:S02]  /*05c0*/  I2F.F64 R14, R28 ;  /* 0x0000001c000e7312 */ /* 0x002e640000201c00 */
[----:B-1----:R1:W-:Y:S04]  /*05d0*/  STG.E.64 desc[UR6][R12.64+-0x10], R14 ;  /* 0xfffff00e0c007986 */ /* 0x0023e8000c101b06 */
[----:B0-----:R-:W2:Y:S04]  /*05e0*/  LDG.E.64 R16, desc[UR6][R10.64+-0x8] ;  /* 0xfffff8060a107981 */ /* 0x001ea8000c1e1b00 */
[----:B-1----:R-:W3:Y:S01]  /*05f0*/  LDG.E.64 R14, desc[UR6][R12.64+-0x8] ;  /* 0xfffff8060c0e7981 */ /* 0x002ee2000c1e1b00 */
[----:B--2---:R-:W0:Y:S08]  /*0600*/  F2I.F64.TRUNC R28, R16 ;  /* 0x00000010001c7311 */ /* 0x004e30000030d100 */
[----:B0-----:R-:W0:Y:S01]  /*0610*/  I2F.F64 R20, R28 ;  /* 0x0000001c00147312 */ /* 0x001e220000201c00 */
[----:B---3--:R1:W-:Y:S04]  /*0620*/  STG.E.64 desc[UR6][R10.64+-0x8], R14 ;  /* 0xfffff80e0a007986 */ /* 0x0083e8000c101b06 */
[----:B0-----:R0:W-:Y:S04]  /*0630*/  STG.E.64 desc[UR6][R12.64+-0x8], R20 ;  /* 0xfffff8140c007986 */ /* 0x0011e8000c101b06 */
[----:B------:R-:W2:Y:S04]  /*0640*/  LDG.E.64 R16, desc[UR6][R10.64] ;  /* 0x000000060a107981 */ /* 0x000ea8000c1e1b00 */
[----:B-1----:R-:W3:Y:S01]  /*0650*/  LDG.E.64 R14, desc[UR6][R12.64] ;  /* 0x000000060c0e7981 */ /* 0x002ee2000c1e1b00 */
[----:B--2---:R-:W0:Y:S08]  /*0660*/  F2I.F64.TRUNC R28, R16 ;  /* 0x00000010001c7311 */ /* 0x004e30000030d100 */
[----:B0-----:R-:W0:Y:S01]  /*0670*/  I2F.F64 R20, R28 ;  /* 0x0000001c00147312 */ /* 0x001e220000201c00 */
[----:B---3--:R1:W-:Y:S04]  /*0680*/  STG.E.64 desc[UR6][R10.64], R14 ;  /* 0x0000000e0a007986 */ /* 0x0083e8000c101b06 */
[----:B------:R-:W2:Y:S04]  /*0690*/  LDG.E.64 R16, desc[UR6][R12.64+0x8] ;  /* 0x000008060c107981 */ /* 0x000ea8000c1e1b00 */
[----:B0-----:R-:W-:Y:S04]  /*06a0*/  STG.E.64 desc[UR6][R12.64], R20 ;  /* 0x000000140c007986 */ /* 0x001fe8000c101b06 */
[----:B-1----:R-:W3:Y:S02]  /*06b0*/  LDG.E.64 R14, desc[UR6][R10.64+0x8] ;  /* 0x000008060a0e7981 */ /* 0x002ee4000c1e1b00 */
[----:B---3--:R-:W0:Y:S02]  /*06c0*/  F2I.F64.TRUNC R28, R14 ;  /* 0x0000000e001c7311 */ /* 0x008e24000030d100 */
[----:B--2---:R1:W-:Y:S06]  /*06d0*/  STG.E.64 desc[UR6][R10.64+0x8], R16 ;  /* 0x000008100a007986 */ /* 0x0043ec000c101b06 */
[----:B0-----:R-:W0:Y:S01]  /*06e0*/  I2F.F64 R14, R28 ;  /* 0x0000001c000e7312 */ /* 0x001e220000201c00 */
[----:B-1----:R-:W2:Y:S04]  /*06f0*/  LDG.E.64 R16, desc[UR6][R12.64+0x10] ;  /* 0x000010060c107981 */ /* 0x002ea8000c1e1b00 */
[----:B0-----:R0:W-:Y:S04]  /*0700*/  STG.E.64 desc[UR6][R12.64+0x8], R14 ;  /* 0x0000080e0c007986 */ /* 0x0011e8000c101b06 */
[----:B------:R-:W3:Y:S02]  /*0710*/  LDG.E.64 R20, desc[UR6][R10.64+0x10] ;  /* 0x000010060a147981 */ /* 0x000ee4000c1e1b00 */
[----:B---3--:R-:W0:Y:S02]  /*0720*/  F2I.F64.TRUNC R28, R20 ;  /* 0x00000014001c7311 */ /* 0x008e24000030d100 */
[----:B--2---:R-:W-:Y:S06]  /*0730*/  STG.E.64 desc[UR6][R10.64+0x10], R16 ;  /* 0x000010100a007986 */ /* 0x004fec000c101b06 */
[----:B0-----:R-:W0:Y:S02]  /*0740*/  I2F.F64 R14, R28 ;  /* 0x0000001c000e7312 */ /* 0x001e240000201c00 */
[----:B0-----:R0:W-:Y:S04]  /*0750*/  STG.E.64 desc[UR6][R12.64+0x10], R14 ;  /* 0x0000100e0c007986 */ /* 0x0011e8000c101b06 */
[----:B------:R-:W2:Y:S04]  /*0760*/  LDG.E.64 R20, desc[UR6][R10.64+0x18] ;  /* 0x000018060a147981 */ /* 0x000ea8000c1e1b00 */
[----:B0-----:R-:W3:Y:S01]  /*0770*/  LDG.E.64 R14, desc[UR6][R12.64+0x18] ;  /* 0x000018060c0e7981 */ /* 0x001ee2000c1e1b00 */
[----:B------:R-:W-:-:S04]  /*0780*/  IADD3 R22, PT, PT, R22, 0x8, RZ ;  /* 0x0000000816167810 */ /* 0x000fc80007ffe0ff */
[----:B------:R-:W-:Y:S01]  /*0790*/  ISETP.NE.AND P0, PT, R22, RZ, PT ;  /* 0x000000ff1600720c */ /* 0x000fe20003f05270 */
[----:B------:R-:W-:Y:S02]  /*07a0*/  VIADD R29, R29, 0x8 ;  /* 0x000000081d1d7836 */ /* 0x000fe40000000000 */
[----:B------:R-:W-:Y:S01]  /*07b0*/  VIADD R27, R27, 0x8 ;  /* 0x000000081b1b7836 */ /* 0x000fe20000000000 */
[----:B--2---:R-:W0:Y:S08]  /*07c0*/  F2I.F64.TRUNC R20, R20 ;  /* 0x0000001400147311 */ /* 0x004e30000030d100 */
[----:B0-----:R-:W0:Y:S01]  /*07d0*/  I2F.F64 R16, R20 ;  /* 0x0000001400107312 */ /* 0x001e220000201c00 */
[----:B---3--:R1:W-:Y:S04]  /*07e0*/  STG.E.64 desc[UR6][R10.64+0x18], R14 ;  /* 0x0000180e0a007986 */ /* 0x0083e8000c101b06 */
[----:B0-----:R1:W-:Y:S01]  /*07f0*/  STG.E.64 desc[UR6][R12.64+0x18], R16 ;  /* 0x000018100c007986 */ /* 0x0013e2000c101b06 */
[----:B------:R-:W-:Y:S05]  /*0800*/  @P0 BRA `(.L_x_13) ;  /* 0xfffffffc00240947 */ /* 0x000fea000383ffff */
[----:B------:R-:W-:Y:S05]  /*0810*/  BSYNC.RECONVERGENT B2 ;  /* 0x0000000000027941 */ /* 0x000fea0003800200 */
.L_x_12:
[----:B------:R-:W-:-:S07]  /*0820*/  IMAD.MOV.U32 R22, RZ, RZ, R6 ;  /* 0x000000ffff167224 */ /* 0x000fce00078e0006 */
.L_x_11:
[----:B------:R-:W-:Y:S05]  /*0830*/  BSYNC.RECONVERGENT B1 ;  /* 0x0000000000017941 */ /* 0x000fea0003800200 */
.L_x_10:
[----:B------:R-:W-:-:S13]  /*0840*/  ISETP.NE.AND P0, PT, R24, RZ, PT ;  /* 0x000000ff1800720c */ /* 0x000fda0003f05270 */
[----:B------:R-:W-:Y:S05]  /*0850*/  @!P0 BRA `(.L_x_6) ;  /* 0x0000000000fc8947 */ /* 0x000fea0003800000 */
[----:B-1----:R-:W-:Y:S02]  /*0860*/  IADD3 R10, PT, PT, R24, -0x1, RZ ;  /* 0xffffffff180a7810 */ /* 0x002fe40007ffe0ff */
[----:B------:R-:W-:Y:S02]  /*0870*/  ISETP.NE.AND P1, PT, R25, RZ, PT ;  /* 0x000000ff1900720c */ /* 0x000fe40003f25270 */
[----:B------:R-:W-:-:S13]  /*0880*/  ISETP.GE.U32.AND P0, PT, R10, 0x3, PT ;  /* 0x000000030a00780c */ /* 0x000fda0003f06070 */
[----:B------:R-:W-:Y:S05]  /*0890*/  @!P0 BRA `(.L_x_14) ;  /* 0x0000000000748947 */ /* 0x000fea0003800000 */
[----:B------:R-:W-:-:S04]  /*08a0*/  IMAD.IADD R17, R7, 0x1, R22 ;  /* 0x0000000107117824 */ /* 0x000fc800078e0216 */
[----:B------:R-:W-:-:S05]  /*08b0*/  IMAD.WIDE R16, R17, 0x8, R8 ;  /* 0x0000000811107825 */ /* 0x000fca00078e0208 */
[----:B------:R-:W2:Y:S01]  /*08c0*/  LDG.E.64 R28, desc[UR6][R16.64] ;  /* 0x00000006101c7981 */ /* 0x000ea2000c1e1b00 */
[----:B------:R-:W-:-:S04]  /*08d0*/  IMAD.IADD R15, R22, 0x1, R23 ;  /* 0x00000001160f7824 */ /* 0x000fc800078e0217 */
[----:B------:R-:W-:-:S05]  /*08e0*/  IMAD.WIDE R14, R15, 0x8, R8 ;  /* 0x000000080f0e7825 */ /* 0x000fca00078e0208 */
[----:B------:R-:W3:Y:S01]  /*08f0*/  LDG.E.64 R20, desc[UR6][R14.64] ;  /* 0x000000060e147981 */ /* 0x000ee2000c1e1b00 */
[----:B--2---:R-:W0:Y:S03]  /*0900*/  F2I.F64.TRUNC R18, R28 ;  /* 0x0000001c00127311 */ /* 0x004e26000030d100 */
[----:B---3--:R-:W-:Y:S04]  /*0910*/  STG.E.64 desc[UR6][R16.64], R20 ;  /* 0x0000001410007986 */ /* 0x008fe8000c101b06 */
[----:B------:R-:W2:Y:S01]  /*0920*/  LDG.E.64 R10, desc[UR6][R14.64+0x8] ;  /* 0x000008060e0a7981 */ /* 0x000ea2000c1e1b00 */
[----:B0-----:R-:W0:Y:S03]  /*0930*/  I2F.F64 R18, R18 ;  /* 0x0000001200127312 */ /* 0x001e260000201c00 */
[----:B0-----:R-:W-:Y:S04]  /*0940*/  STG.E.64 desc[UR6][R14.64], R18 ;  /* 0x000000120e007986 */ /* 0x001fe8000c101b06 */
[----:B------:R-:W3:Y:S02]  /*0950*/  LDG.E.64 R12, desc[UR6][R16.64+0x8] ;  /* 0x00000806100c7981 */ /* 0x000ee4000c1e1b00 */
[----:B---3--:R-:W0:Y:S02]  /*0960*/  F2I.F64.TRUNC R27, R12 ;  /* 0x0000000c001b7311 */ /* 0x008e24000030d100 */
[----:B--2---:R1:W-:Y:S04]  /*0970*/  STG.E.64 desc[UR6][R16.64+0x8], R10 ;  /* 0x0000080a10007986 */ /* 0x0043e8000c101b06 */
[----:B------:R-:W2:Y:S02]  /*0980*/  LDG.E.64 R28, desc[UR6][R14.64+0x10] ;  /* 0x000010060e1c7981 */ /* 0x000ea4000c1e1b00 */
[----:B0-----:R-:W0:Y:S02]  /*0990*/  I2F.F64 R12, R27 ;  /* 0x0000001b000c7312 */ /* 0x001e240000201c00 */
[----:B0-----:R0:W-:Y:S04]  /*09a0*/  STG.E.64 desc[UR6][R14.64+0x8], R12 ;  /* 0x0000080c0e007986 */ /* 0x0011e8000c101b06 */
[----:B-1----:R-:W3:Y:S04]  /*09b0*/  LDG.E.64 R10, desc[UR6][R16.64+0x10] ;  /* 0x00001006100a7981 */ /* 0x002ee8000c1e1b00 */
[----:B--2---:R1:W-:Y:S04]  /*09c0*/  STG.E.64 desc[UR6][R16.64+0x10], R28 ;  /* 0x0000101c10007986 */ /* 0x0043e8000c101b06 */
[----:B0-----:R-:W2:Y:S01]  /*09d0*/  LDG.E.64 R12, desc[UR6][R14.64+0x18] ;  /* 0x000018060e0c7981 */ /* 0x001ea2000c1e1b00 */
[----:B---3--:R-:W0:Y:S08]  /*09e0*/  F2I.F64.TRUNC R27, R10 ;  /* 0x0000000a001b7311 */ /* 0x008e30000030d100 */
[----:B0-----:R-:W0:Y:S02]  /*09f0*/  I2F.F64 R20, R27 ;  /* 0x0000001b00147312 */ /* 0x001e240000201c00 */
[----:B0-----:R1:W-:Y:S04]  /*0a00*/  STG.E.64 desc[UR6][R14.64+0x10], R20 ;  /* 0x000010140e007986 */ /* 0x0013e8000c101b06 */
[----:B------:R-:W3:Y:S01]  /*0a10*/  LDG.E.64 R18, desc[UR6][R16.64+0x18] ;  /* 0x0000180610127981 */ /* 0x000ee2000c1e1b00 */
[----:B------:R-:W-:-:S03]  /*0a20*/  VIADD R22, R22, 0x4 ;  /* 0x0000000416167836 */ /* 0x000fc60000000000 */
[----:B--2---:R1:W-:Y:S01]  /*0a30*/  STG.E.64 desc[UR6][R16.64+0x18], R12 ;  /* 0x0000180c10007986 */ /* 0x0043e2000c101b06 */
[----:B---3--:R-:W0:Y:S08]  /*0a40*/  F2I.F64.TRUNC R18, R18 ;  /* 0x0000001200127311 */ /* 0x008e30000030d100 */
[----:B0-----:R-:W0:Y:S02]  /*0a50*/  I2F.F64 R10, R18 ;  /* 0x00000012000a7312 */ /* 0x001e240000201c00 */
[----:B0-----:R1:W-:Y:S02]  /*0a60*/  STG.E.64 desc[UR6][R14.64+0x18], R10 ;  /* 0x0000180a0e007986 */ /* 0x0013e4000c101b06 */
.L_x_14:
[----:B------:R-:W-:Y:S05]  /*0a70*/  @!P1 BRA `(.L_x_6) ;  /* 0x0000000000749947 */ /* 0x000fea0003800000 */
[----:B------:R-:W-:-:S13]  /*0a80*/  ISETP.NE.AND P0, PT, R25, 0x1, PT ;  /* 0x000000011900780c */ /* 0x000fda0003f05270 */
[----:B-1----:R-:W-:-:S05]  /*0a90*/  @P0 IADD3 R11, PT, PT, R7, R22, RZ ;  /* 0x00000016070b0210 */ /* 0x002fca0007ffe0ff */
[----:B------:R-:W-:-:S05]  /*0aa0*/  @P0 IMAD.WIDE R10, R11, 0x8, R8 ;  /* 0x000000080b0a0825 */ /* 0x000fca00078e0208 */
[----:B------:R-:W2:Y:S01]  /*0ab0*/  @P0 LDG.E.64 R16, desc[UR6][R10.64] ;  /* 0x000000060a100981 */ /* 0x000ea2000c1e1b00 */
[----:B------:R-:W-:-:S04]  /*0ac0*/  @P0 IMAD.IADD R13, R22, 0x1, R23 ;  /* 0x00000001160d0824 */ /* 0x000fc800078e0217 */
[----:B------:R-:W-:-:S05]  /*0ad0*/  @P0 IMAD.WIDE R12, R13, 0x8, R8 ;  /* 0x000000080d0c0825 */ /* 0x000fca00078e0208 */
[----:B------:R-:W3:Y:S01]  /*0ae0*/  @P0 LDG.E.64 R14, desc[UR6][R12.64] ;  /* 0x000000060c0e0981 */ /* 0x000ee2000c1e1b00 */
[----:B--2---:R-:W0:Y:S03]  /*0af0*/  @P0 F2I.F64.TRUNC R28, R16 ;  /* 0x00000010001c0311 */ /* 0x004e26000030d100 */
[----:B---3--:R1:W-:Y:S05]  /*0b00*/  @P0 STG.E.64 desc[UR6][R10.64], R14 ;  /* 0x0000000e0a000986 */ /* 0x0083ea000c101b06 */
[----:B0-----:R-:W0:Y:S01]  /*0b10*/  @P0 I2F.F64 R28, R28 ;  /* 0x0000001c001c0312 */ /* 0x001e220000201c00 */
[----:B-1----:R-:W2:Y:S04]  /*0b20*/  @P0 LDG.E.64 R14, desc[UR6][R12.64+0x8] ;  /* 0x000008060c0e0981 */ /* 0x002ea8000c1e1b00 */
[----:B0-----:R0:W-:Y:S04]  /*0b30*/  @P0 STG.E.64 desc[UR6][R12.64], R28 ;  /* 0x0000001c0c000986 */ /* 0x0011e8000c101b06 */
[----:B------:R-:W3:Y:S01]  /*0b40*/  @P0 LDG.E.64 R20, desc[UR6][R10.64+0x8] ;  /* 0x000008060a140981 */ /* 0x000ee2000c1e1b00 */
[----:B------:R-:W-:Y:S01]  /*0b50*/  LOP3.LUT P1, RZ, R0, 0x1, RZ, 0xc0, !PT ;  /* 0x0000000100ff7812 */ /* 0x000fe2000782c0ff */
[----:B------:R-:W-:-:S12]  /*0b60*/  @P0 VIADD R22, R22, 0x2 ;  /* 0x0000000216160836 */ /* 0x000fd80000000000 */
[----:B------:R-:W-:-:S04]  /*0b70*/  @P1 IMAD.IADD R27, R7, 0x1, R22 ;  /* 0x00000001071b1824 */ /* 0x000fc800078e0216 */
[----:B------:R-:W-:Y:S01]  /*0b80*/  @P1 IMAD.WIDE R16, R27, 0x8, R8 ;  /* 0x000000081b101825 */ /* 0x000fe200078e0208 */
[----:B------:R-:W-:-:S05]  /*0b90*/  @P1 IADD3 R23, PT, PT, R22, R23, RZ ;  /* 0x0000001716171210 */ /* 0x000fca0007ffe0ff */
[----:B------:R-:W-:Y:S01]  /*0ba0*/  @P1 IMAD.WIDE R8, R23, 0x8, R8 ;  /* 0x0000000817081825 */ /* 0x000fe200078e0208 */
[----:B---3--:R-:W1:Y:S01]  /*0bb0*/  @P0 F2I.F64.TRUNC R18, R20 ;  /* 0x0000001400120311 */ /* 0x008e62000030d100 */
[----:B--2---:R3:W-:Y:S07]  /*0bc0*/  @P0 STG.E.64 desc[UR6][R10.64+0x8], R14 ;  /* 0x0000080e0a000986 */ /* 0x0047ee000c101b06 */
[----:B-1----:R-:W1:Y:S02]  /*0bd0*/  @P0 I2F.F64 R18, R18 ;  /* 0x0000001200120312 */ /* 0x002e640000201c00 */
[----:B-1----:R3:W-:Y:S04]  /*0be0*/  @P0 STG.E.64 desc[UR6][R12.64+0x8], R18 ;  /* 0x000008120c000986 */ /* 0x0027e8000c101b06 */
[----:B0-----:R-:W2:Y:S04]  /*0bf0*/  @P1 LDG.E.64 R28, desc[UR6][R16.64] ;  /* 0x00000006101c1981 */ /* 0x001ea8000c1e1b00 */
[----:B------:R-:W4:Y:S01]  /*0c00*/  @P1 LDG.E.64 R20, desc[UR6][R8.64] ;  /* 0x0000000608141981 */ /* 0x000f22000c1e1b00 */
[----:B--2---:R-:W0:Y:S08]  /*0c10*/  @P1 F2I.F64.TRUNC R22, R28 ;  /* 0x0000001c00161311 */ /* 0x004e30000030d100 */
[----:B0-----:R-:W0:Y:S01]  /*0c20*/  @P1 I2F.F64 R22, R22 ;  /* 0x0000001600161312 */ /* 0x001e220000201c00 */
[----:B----4-:R3:W-:Y:S04]  /*0c30*/  @P1 STG.E.64 desc[UR6][R16.64], R20 ;  /* 0x0000001410001986 */ /* 0x0107e8000c101b06 */
[----:B0-----:R3:W-:Y:S02]  /*0c40*/  @P1 STG.E.64 desc[UR6][R8.64], R22 ;  /* 0x0000001608001986 */ /* 0x0017e4000c101b06 */
.L_x_6:
[----:B012---:R-:W-:Y:S05]  /*0c50*/  BSYNC.RECONVERGENT B0 ;  /* 0x0000000000007941 */ /* 0x007fea0003800200 */
.L_x_5:
[----:B------:R-:W-:Y:S05]  /*0c60*/  WARPSYNC.ALL ;  /* 0x0000000000007948 */ /* 0x000fea0003800000 */
[----:B------:R-:W0:Y:S08]  /*0c70*/  LDC R0, c[0x0][0x38c] ;  /* 0x0000e300ff007b82 */ /* 0x000e300000000800 */
[----:B---3--:R-:W1:Y:S08]  /*0c80*/  LDC.64 R8, c[0x0][0x380] ;  /* 0x0000e000ff087b82 */ /* 0x008e700000000a00 */
[----:B------:R-:W-:Y:S01]  /*0c90*/  BAR.SYNC.DEFER_BLOCKING 0x0 ;  /* 0x0000000000007b1d */ /* 0x000fe20000010000 */
[----:B------:R-:W-:-:S05]  /*0ca0*/  IMAD.MOV.U32 R10, RZ, RZ, 0x1 ;  /* 0x00000001ff0a7424 */ /* 0x000fca00078e00ff */
[----:B------:R-:W2:Y:S01]  /*0cb0*/  LDCU UR4, c[0x0][0x388] ;  /* 0x00007100ff0477ac */ /* 0x000ea20008000800 */
[----:B0-----:R-:W-:-:S04]  /*0cc0*/  IMAD R15, R5, R0, R5 ;  /* 0x00000000050f7224 */ /* 0x001fc800078e0205 */
[----:B-1----:R-:W-:-:S06]  /*0cd0*/  IMAD.WIDE R14, R15, 0x8, R8 ;  /* 0x000000080f0e7825 */ /* 0x002fcc00078e0208 */
[----:B------:R-:W3:Y:S01]  /*0ce0*/  LDG.E.64 R14, desc[UR6][R14.64] ;  /* 0x000000060e0e7981 */ /* 0x000ee2000c1e1b00 */
[----:B------:R-:W-:-:S04]  /*0cf0*/  IMAD R11, R5, R0, R2 ;  /* 0x00000000050b7224 */ /* 0x000fc800078e0202 */
[----:B------:R-:W-:-:S05]  /*0d00*/  IMAD.WIDE R8, R11, 0x8, R8 ;  /* 0x000000080b087825 */ /* 0x000fca00078e0208 */
[----:B------:R-:W4:Y:S01]  /*0d10*/  LDG.E.64 R12, desc[UR6][R8.64] ;  /* 0x00000006080c7981 */ /* 0x000f22000c1e1b00 */
[----:B--2---:R-:W-:Y:S01]  /*0d20*/  UISETP.GE.U32.AND UP0, UPT, UR4, 0x4, UPT ;  /* 0x000000040400788c */ /* 0x004fe2000bf06070 */
[----:B------:R-:W-:Y:S01]  /*0d30*/  BSSY.RECONVERGENT B0, `(.L_x_15) ;  /* 0x0000012000007945 */ /* 0x000fe20003800200 */
[----:B---3--:R-:W0:Y:S01]  /*0d40*/  MUFU.RCP64H R11, R15 ;  /* 0x0000000f000b7308 */ /* 0x008e220000001800 */
[----:B----4-:R-:W-:Y:S01]  /*0d50*/  FSETP.GEU.AND P1, PT, |R13|, 6.5827683646048100446e-37, PT ;  /* 0x036000000d00780b */ /* 0x010fe20003f2e200 */
[----:B0-----:R-:W-:-:S08]  /*0d60*/  DFMA R16, -R14, R10, 1 ;  /* 0x3ff000000e10742b */ /* 0x001fd0000000010a */
[----:B------:R-:W-:-:S08]  /*0d70*/  DFMA R16, R16, R16, R16 ;  /* 0x000000101010722b */ /* 0x000fd00000000010 */
[----:B------:R-:W-:-:S08]  /*0d80*/  DFMA R16, R10, R16, R10 ;  /* 0x000000100a10722b */ /* 0x000fd0000000000a */
[----:B------:R-:W-:-:S08]  /*0d90*/  DFMA R18, -R14, R16, 1 ;  /* 0x3ff000000e12742b */ /* 0x000fd00000000110 */
[----:B------:R-:W-:-:S08]  /*0da0*/  DFMA R18, R16, R18, R16 ;  /* 0x000000121012722b */ /* 0x000fd00000000010 */
[----:B------:R-:W-:-:S08]  /*0db0*/  DMUL R10, R12, R18 ;  /* 0x000000120c0a7228 */ /* 0x000fd00000000000 */
[----:B------:R-:W-:-:S08]  /*0dc0*/  DFMA R16, -R14, R10, R12 ;  /* 0x0000000a0e10722b */ /* 0x000fd0000000010c */
[----:B------:R-:W-:-:S10]  /*0dd0*/  DFMA R10, R18, R16, R10 ;  /* 0x00000010120a722b */ /* 0x000fd4000000000a */
[----:B------:R-:W-:-:S05]  /*0de0*/  FFMA R0, RZ, R15, R11 ;  /* 0x0000000fff007223 */ /* 0x000fca000000000b */
[----:B------:R-:W-:-:S13]  /*0df0*/  FSETP.GT.AND P0, PT, |R0|, 1.469367938527859385e-39, PT ;  /* 0x001000000000780b */ /* 0x000fda0003f04200 */
[----:B------:R-:W-:Y:S05]  /*0e00*/  @P0 BRA P1, `(.L_x_16) ;  /* 0x0000000000100947 */ /* 0x000fea0000800000 */
[----:B------:R-:W-:-:S07]  /*0e10*/  MOV R0, 0xe30 ;  /* 0x00000e3000007802 */ /* 0x000fce0000000f00 */
[----:B------:R-:W-:Y:S05]  /*0e20*/  CALL.REL.NOINC `($__internal_0_$__cuda_sm20_div_rn_f64_full) ;  /* 0x0000000400a07944 */ /* 0x000fea0003c00000 */
[----:B------:R-:W-:Y:S02]  /*0e30*/  IMAD.MOV.U32 R10, RZ, RZ, R18 ;  /* 0x000000ffff0a7224 */ /* 0x000fe400078e0012 */
[----:B------:R-:W-:-:S07]  /*0e40*/  IMAD.MOV.U32 R11, RZ, RZ, R19 ;  /* 0x000000ffff0b7224 */ /* 0x000fce00078e0013 */
.L_x_16:
[----:B------:R-:W-:Y:S05]  /*0e50*/  BSYNC.RECONVERGENT B0 ;  /* 0x0000000000007941 */ /* 0x000fea0003800200 */
.L_x_15:
[----:B------:R0:W-:Y:S01]  /*0e60*/  STG.E.64 desc[UR6][R8.64], R10 ;  /* 0x0000000a08007986 */ /* 0x0001e2000c101b06 */
[----:B------:R-:W-:Y:S01]  /*0e70*/  MOV R0, RZ ;  /* 0x000000ff00007202 */ /* 0x000fe20000000f00 */
[----:B------:R-:W-:Y:S06]  /*0e80*/  BAR.SYNC.DEFER_BLOCKING 0x0 ;  /* 0x0000000000007b1d */ /* 0x000fec0000010000 */
[----:B------:R-:W-:Y:S05]  /*0e90*/  BRA.U !UP0, `(.L_x_17) ;  /* 0x0000000108c47547 */ /* 0x000fea000b800000 */
[----:B------:R-:W1:Y:S01]  /*0ea0*/  LDC R27, c[0x0][0x38c] ;  /* 0x0000e300ff1b7b82 */ /* 0x000e620000000800 */
[----:B------:R-:W-:-:S07]  /*0eb0*/  UMOV UR4, URZ ;  /* 0x000000ff00047c82 */ /* 0x000fce0008000000 */
[----:B0-----:R-:W0:Y:S02]  /*0ec0*/  LDC.64 R10, c[0x0][0x380] ;  /* 0x0000e000ff0a7b82 */ /* 0x001e240000000a00 */
.L_x_19:
[----:B01----:R-:W-:-:S04]  /*0ed0*/  IMAD R15, R27, UR4, R5 ;  /* 0x000000041b0f7c24 */ /* 0x003fc8000f8e0205 */
[----:B0-----:R-:W-:-:S05]  /*0ee0*/  IMAD.WIDE R14, R15, 0x8, R10 ;  /* 0x000000080f0e7825 */ /* 0x001fca00078e020a */
[----:B------:R-:W2:Y:S01]  /*0ef0*/  LDG.E.64 R12, desc[UR6][R14.64] ;  /* 0x000000060e0c7981 */ /* 0x000ea2000c1e1b00 */
[----:B------:R-:W-:-:S04]  /*0f00*/  IMAD R21, R27, UR4, R2 ;  /* 0x000000041b157c24 */ /* 0x000fc8000f8e0202 */
[----:B------:R-:W-:Y:S01]  /*0f10*/  IMAD.WIDE R20, R21, 0x8, R10 ;  /* 0x0000000815147825 */ /* 0x000fe200078e020a */
[----:B--2---:R-:W-:-:S06]  /*0f20*/  DSETP.NEU.AND P0, PT, R12, RZ, PT ;  /* 0x000000ff0c00722a */ /* 0x004fcc0003f0d000 */
[----:B------:R-:W-:-:S13]  /*0f30*/  ISETP.EQ.OR P0, PT, R5, UR4, !P0 ;  /* 0x0000000405007c0c */ /* 0x000fda000c702670 */
[----:B------:R-:W2:Y:S04]  /*0f40*/  @!P0 LDG.E.64 R18, desc[UR6][R20.64] ;  /* 0x0000000614128981 */ /* 0x000ea8000c1e1b00 */
[----:B------:R-:W2:Y:S02]  /*0f50*/  @!P0 LDG.E.64 R16, desc[UR6][R8.64] ;  /* 0x0000000608108981 */ /* 0x000ea4000c1e1b00 */
[----:B--2---:R-:W-:Y:S01]  /*0f60*/  @!P0 DFMA R16, -R12, R16, R18 ;  /* 0x000000100c10822b */ /* 0x004fe20000000112 */
[----:B------:R-:W-:-:S06]  /*0f70*/  IMAD.WIDE R18, R27, 0x8, R14 ;  /* 0x000000081b127825 */ /* 0x000fcc00078e020e */
[----:B------:R0:W-:Y:S04]  /*0f80*/  @!P0 STG.E.64 desc[UR6][R20.64], R16 ;  /* 0x0000001014008986 */ /* 0x0001e8000c101b06 */
[----:B------:R-:W2:Y:S01]  /*0f90*/  LDG.E.64 R12, desc[UR6][R18.64] ;  /* 0x00000006120c7981 */ /* 0x000ea2000c1e1b00 */
[----:B------:R-:W-:Y:S01]  /*0fa0*/  UIADD3 UR5, UPT, UPT, UR4, 0x1, URZ ;  /* 0x0000000104057890 */ /* 0x000fe2000fffe0ff */
[----:B------:R-:W-:Y:S01]  /*0fb0*/  IMAD.WIDE R22, R27, 0x8, R20 ;  /* 0x000000081b167825 */ /* 0x000fe200078e0214 */
[----:B--2---:R-:W-:-:S06]  /*0fc0*/  DSETP.NEU.AND P0, PT, R12, RZ, PT ;  /* 0x000000ff0c00722a */ /* 0x004fcc0003f0d000 */
[----:B------:R-:W-:-:S13]  /*0fd0*/  ISETP.EQ.OR P0, PT, R5, UR5, !P0 ;  /* 0x0000000505007c0c */ /* 0x000fda000c702670 */
[----:B0-----:R-:W2:Y:S04]  /*0fe0*/  @!P0 LDG.E.64 R16, desc[UR6][R22.64] ;  /* 0x0000000616108981 */ /* 0x001ea8000c1e1b00 */
        /* <DEDUP_REMOVED lines=17> */
[----:B------:R-:W-:-:S06]  /*1100*/  UIADD3 UR4, UPT, UPT, UR4, 0x4, URZ ;  /* 0x0000000404047890 */ /* 0x000fcc000fffe0ff */
[----:B------:R-:W-:Y:S01]  /*1110*/  ISETP.NE.AND P1, PT, R4, UR4, PT ;  /* 0x0000000404007c0c */ /* 0x000fe2000bf25270 */
[----:B--2---:R-:W-:-:S06]  /*1120*/  DSETP.NEU.AND P0, PT, R16, RZ, PT ;  /* 0x000000ff1000722a */ /* 0x004fcc0003f0d000 */
[----:B------:R-:W-:-:S13]  /*1130*/  ISETP.EQ.OR P0, PT, R5, UR5, !P0 ;  /* 0x0000000505007c0c */ /* 0x000fda000c702670 */
[----:B0-----:R-:W-:Y:S05]  /*1140*/  @P0 BRA `(.L_x_18) ;  /* 0x0000000000100947 */ /* 0x001fea0003800000 */
[----:B------:R-:W2:Y:S04]  /*1150*/  LDG.E.64 R18, desc[UR6][R14.64] ;  /* 0x000000060e127981 */ /* 0x000ea8000c1e1b00 */
[----:B------:R-:W2:Y:S02]  /*1160*/  LDG.E.64 R12, desc[UR6][R8.64] ;  /* 0x00000006080c7981 */ /* 0x000ea4000c1e1b00 */
[----:B--2---:R-:W-:-:S07]  /*1170*/  DFMA R12, -R16, R12, R18 ;  /* 0x0000000c100c722b */ /* 0x004fce0000000112 */
[----:B------:R0:W-:Y:S04]  /*1180*/  STG.E.64 desc[UR6][R14.64], R12 ;  /* 0x0000000c0e007986 */ /* 0x0001e8000c101b06 */
.L_x_18:
[----:B------:R-:W-:Y:S05]  /*1190*/  @P1 BRA `(.L_x_19) ;  /* 0xfffffffc004c1947 */ /* 0x000fea000383ffff */
[----:B------:R-:W-:-:S07]  /*11a0*/  IMAD.MOV.U32 R0, RZ, RZ, R4 ;  /* 0x000000ffff007224 */ /* 0x000fce00078e0004 */
.L_x_17:
[----:B------:R-:W-:-:S13]  /*11b0*/  ISETP.NE.AND P0, PT, R3, RZ, PT ;  /* 0x000000ff0300720c */ /* 0x000fda0003f05270 */
[----:B------:R-:W-:Y:S05]  /*11c0*/  @!P0 BRA `(.L_x_20) ;  /* 0x0000000000a08947 */ /* 0x000fea0003800000 */
[----:B------:R-:W1:Y:S08]  /*11d0*/  LDC R21, c[0x0][0x38c] ;  /* 0x0000e300ff157b82 */ /* 0x000e700000000800 */
[----:B0-----:R-:W0:Y:S01]  /*11e0*/  LDC.64 R12, c[0x0][0x380] ;  /* 0x0000e000ff0c7b82 */ /* 0x001e220000000a00 */
[----:B-1----:R-:W-:-:S04]  /*11f0*/  IMAD R11, R0, R21, R5 ;  /* 0x00000015000b7224 */ /* 0x002fc800078e0205 */
[----:B0-----:R-:W-:-:S05]  /*1200*/  IMAD.WIDE R10, R11, 0x8, R12 ;  /* 0x000000080b0a7825 */ /* 0x001fca00078e020c */
[----:B------:R-:W2:Y:S01]  /*1210*/  LDG.E.64 R14, desc[UR6][R10.64] ;  /* 0x000000060a0e7981 */ /* 0x000ea2000c1e1b00 */
[----:B------:R-:W-:Y:S01]  /*1220*/  IMAD R17, R0, R21, R2 ;  /* 0x0000001500117224 */ /* 0x000fe200078e0202 */
[----:B------:R-:W-:-:S03]  /*1230*/  ISETP.NE.AND P1, PT, R3, 0x1, PT ;  /* 0x000000010300780c */ /* 0x000fc60003f25270 */
[----:B------:R-:W-:Y:S01]  /*1240*/  IMAD.WIDE R12, R17, 0x8, R12 ;  /* 0x00000008110c7825 */ /* 0x000fe200078e020c */
[----:B--2---:R-:W-:-:S06]  /*1250*/  DSETP.NEU.AND P0, PT, R14, RZ, PT ;  /* 0x000000ff0e00722a */ /* 0x004fcc0003f0d000 */
[----:B------:R-:W-:-:S13]  /*1260*/  ISETP.EQ.OR P0, PT, R0, R5, !P0 ;  /* 0x000000050000720c */ /* 0x000fda0004702670 */
[----:B------:R-:W-:Y:S05]  /*1270*/  @P0 BRA `(.L_x_21) ;  /* 0x0000000000100947 */ /* 0x000fea0003800000 */
[----:B------:R-:W2:Y:S04]  /*1280*/  LDG.E.64 R18, desc[UR6][R12.64] ;  /* 0x000000060c127981 */ /* 0x000ea8000c1e1b00 */
[----:B------:R-:W2:Y:S02]  /*1290*/  LDG.E.64 R16, desc[UR6][R8.64] ;  /* 0x0000000608107981 */ /* 0x000ea4000c1e1b00 */
[----:B--2---:R-:W-:-:S07]  /*12a0*/  DFMA R16, -R14, R16, R18 ;  /* 0x000000100e10722b */ /* 0x004fce0000000112 */
[----:B------:R0:W-:Y:S04]  /*12b0*/  STG.E.64 desc[UR6][R12.64], R16 ;  /* 0x000000100c007986 */ /* 0x0001e8000c101b06 */
.L_x_21:
[----:B------:R-:W-:Y:S05]  /*12c0*/  @!P1 BRA `(.L_x_20) ;  /* 0x0000000000609947 */ /* 0x000fea0003800000 */
[----:B------:R-:W-:-:S05]  /*12d0*/  IMAD.WIDE R10, R21, 0x8, R10 ;  /* 0x00000008150a7825 */ /* 0x000fca00078e020a */
[----:B------:R-:W2:Y:S01]  /*12e0*/  LDG.E.64 R14, desc[UR6][R10.64] ;  /* 0x000000060a0e7981 */ /* 0x000ea2000c1e1b00 */
[----:B0-----:R-:W-:Y:S01]  /*12f0*/  VIADD R16, R0, 0x1 ;  /* 0x0000000100107836 */ /* 0x001fe20000000000 */
[----:B------:R-:W-:Y:S01]  /*1300*/  ISETP.NE.AND P1, PT, R3, 0x2, PT ;  /* 0x000000020300780c */ /* 0x000fe20003f25270 */
        /* <DEDUP_REMOVED lines=8> */
.L_x_22:
[----:B------:R-:W-:Y:S05]  /*1390*/  @!P1 BRA `(.L_x_20) ;  /* 0x00000000002c9947 */ /* 0x000fea0003800000 */
[----:B------:R-:W-:-:S06]  /*13a0*/  IMAD.WIDE R10, R21, 0x8, R10 ;  /* 0x00000008150a7825 */ /* 0x000fcc00078e020a */
[----:B------:R-:W2:Y:S01]  /*13b0*/  LDG.E.64 R10, desc[UR6][R10.64] ;  /* 0x000000060a0a7981 */ /* 0x000ea2000c1e1b00 */
[----:B------:R-:W-:Y:S02]  /*13c0*/  VIADD R0, R0, 0x2 ;  /* 0x0000000200007836 */ /* 0x000fe40000000000 */
[----:B0-----:R-:W-:Y:S01]  /*13d0*/  IMAD.WIDE R12, R21, 0x8, R12 ;  /* 0x00000008150c7825 */ /* 0x001fe200078e020c */
[----:B--2---:R-:W-:-:S06]  /*13e0*/  DSETP.NEU.AND P0, PT, R10, RZ, PT ;  /* 0x000000ff0a00722a */ /* 0x004fcc0003f0d000 */
[----:B------:R-:W-:-:S13]  /*13f0*/  ISETP.EQ.OR P0, PT, R0, R5, !P0 ;  /* 0x000000050000720c */ /* 0x000fda0004702670 */
[----:B------:R-:W-:Y:S05]  /*1400*/  @P0 BRA `(.L_x_20) ;  /* 0x0000000000100947 */ /* 0x000fea0003800000 */
[----:B------:R-:W2:Y:S04]  /*1410*/  LDG.E.64 R8, desc[UR6][R8.64] ;  /* 0x0000000608087981 */ /* 0x000ea8000c1e1b00 */
[----:B------:R-:W2:Y:S02]  /*1420*/  LDG.E.64 R14, desc[UR6][R12.64] ;  /* 0x000000060c0e7981 */ /* 0x000ea4000c1e1b00 */
[----:B--2---:R-:W-:-:S07]  /*1430*/  DFMA R14, -R10, R8, R14 ;  /* 0x000000080a0e722b */ /* 0x004fce000000010e */
[----:B------:R1:W-:Y:S04]  /*1440*/  STG.E.64 desc[UR6][R12.64], R14 ;  /* 0x0000000e0c007986 */ /* 0x0003e8000c101b06 */
.L_x_20:
[----:B------:R-:W2:Y:S01]  /*1450*/  LDCU UR4, c[0x0][0x388] ;  /* 0x00007100ff0477ac */ /* 0x000ea20008000800 */
[----:B------:R-:W-:Y:S01]  /*1460*/  IADD3 R5, PT, PT, R5, 0x1, RZ ;  /* 0x0000000105057810 */ /* 0x000fe20007ffe0ff */
[----:B------:R-:W-:Y:S03]  /*1470*/  BAR.SYNC.DEFER_BLOCKING 0x0 ;  /* 0x0000000000007b1d */ /* 0x000fe60000010000 */
[----:B--2---:R-:W-:-:S13]  /*1480*/  ISETP.NE.AND P0, PT, R5, UR4, PT ;  /* 0x0000000405007c0c */ /* 0x004fda000bf05270 */
[----:B------:R-:W-:Y:S05]  /*1490*/  @P0 BRA `(.L_x_23) ;  /* 0xffffffec00200947 */ /* 0x000fea000383ffff */
[----:B------:R-:W-:Y:S05]  /*14a0*/  EXIT ;  /* 0x000000000000794d */ /* 0x000fea0003800000 */
        .weak           $__internal_0_$__cuda_sm20_div_rn_f64_full
        .type           $__internal_0_$__cuda_sm20_div_rn_f64_full,@function
        .size           $__internal_0_$__cuda_sm20_div_rn_f64_full,(.L_x_40 - $__internal_0_$__cuda_sm20_div_rn_f64_full)
$__internal_0_$__cuda_sm20_div_rn_f64_full:
[----:B------:R-:W-:Y:S01]  /*14b0*/  IMAD.MOV.U32 R11, RZ, RZ, R13 ;  /* 0x000000ffff0b7224 */ /* 0x000fe200078e000d */
[C---:B------:R-:W-:Y:S01]  /*14c0*/  FSETP.GEU.AND P0, PT, |R15|.reuse, 1.469367938527859385e-39, PT ;  /* 0x001000000f00780b */ /* 0x040fe20003f0e200 */
[----:B------:R-:W-:Y:S01]  /*14d0*/  IMAD.MOV.U32 R10, RZ, RZ, R12 ;  /* 0x000000ffff0a7224 */ /* 0x000fe200078e000c */
[----:B------:R-:W-:Y:S01]  /*14e0*/  LOP3.LUT R12, R15, 0x800fffff, RZ, 0xc0, !PT ;  /* 0x800fffff0f0c7812 */ /* 0x000fe200078ec0ff */
[----:B------:R-:W-:Y:S01]  /*14f0*/  IMAD.MOV.U32 R18, RZ, RZ, 0x1 ;  /* 0x00000001ff127424 */ /* 0x000fe200078e00ff */
[C---:B------:R-:W-:Y:S01]  /*1500*/  FSETP.GEU.AND P2, PT, |R11|.reuse, 1.469367938527859385e-39, PT ;  /* 0x001000000b00780b */ /* 0x040fe20003f4e200 */
[----:B------:R-:W-:Y:S01]  /*1510*/  BSSY.RECONVERGENT B1, `(.L_x_24) ;  /* 0x0000053000017945 */ /* 0x000fe20003800200 */
[----:B------:R-:W-:Y:S01]  /*1520*/  LOP3.LUT R13, R12, 0x3ff00000, RZ, 0xfc, !PT ;  /* 0x3ff000000c0d7812 */ /* 0x000fe200078efcff */
[----:B------:R-:W-:Y:S01]  /*1530*/  IMAD.MOV.U32 R12, RZ, RZ, R14 ;  /* 0x000000ffff0c7224 */ /* 0x000fe200078e000e */
[----:B------:R-:W-:Y:S02]  /*1540*/  LOP3.LUT R27, R11, 0x7ff00000, RZ, 0xc0, !PT ;  /* 0x7ff000000b1b7812 */ /* 0x000fe400078ec0ff */
[----:B------:R-:W-:-:S02]  /*1550*/  LOP3.LUT R29, R15, 0x7ff00000, RZ, 0xc0, !PT ;  /* 0x7ff000000f1d7812 */ /* 0x000fc400078ec0ff */
[----:B------:R-:W-:Y:S01]  /*1560*/  MOV R28, 0x1ca00000 ;  /* 0x1ca00000001c7802 */ /* 0x000fe20000000f00 */
[----:B------:R-:W-:Y:S01]  /*1570*/  @!P0 DMUL R12, R14, 8.98846567431157953865e+307 ;  /* 0x7fe000000e0c8828 */ /* 0x000fe20000000000 */
[----:B------:R-:W-:-:S03]  /*1580*/  ISETP.GE.U32.AND P1, PT, R27, R29, PT ;  /* 0x0000001d1b00720c */ /* 0x000fc60003f26070 */
[----:B------:R-:W-:Y:S01]  /*1590*/  @!P2 LOP3.LUT R16, R15, 0x7ff00000, RZ, 0xc0, !PT ;  /* 0x7ff000000f10a812 */ /* 0x000fe200078ec0ff */
[----:B------:R-:W-:Y:S01]  /*15a0*/  @!P2 IMAD.MOV.U32 R20, RZ, RZ, RZ ;  /* 0x000000ffff14a224 */ /* 0x000fe200078e00ff */
[----:B------:R-:W0:Y:S01]  /*15b0*/  MUFU.RCP64H R19, R13 ;  /* 0x0000000d00137308 */ /* 0x000e220000001800 */
[C---:B------:R-:W-:Y:S02]  /*15c0*/  SEL R17, R28.reuse, 0x63400000, !P1 ;  /* 0x634000001c117807 */ /* 0x040fe40004800000 */
[----:B------:R-:W-:Y:S01]  /*15d0*/  @!P2 ISETP.GE.U32.AND P3, PT, R27, R16, PT ;  /* 0x000000101b00a20c */ /* 0x000fe20003f66070 */
[----:B------:R-:W-:Y:S01]  /*15e0*/  IMAD.MOV.U32 R16, RZ, RZ, R10 ;  /* 0x000000ffff107224 */ /* 0x000fe200078e000a */
[----:B------:R-:W-:Y:S02]  /*15f0*/  LOP3.LUT R17, R17, 0x800fffff, R11, 0xf8, !PT ;  /* 0x800fffff11117812 */ /* 0x000fe400078ef80b */
[----:B------:R-:W-:Y:S02]  /*1600*/  @!P2 SEL R21, R28, 0x63400000, !P3 ;  /* 0x634000001c15a807 */ /* 0x000fe40005800000 */
[----:B------:R-:W-:-:S02]  /*1610*/  @!P0 LOP3.LUT R29, R13, 0x7ff00000, RZ, 0xc0, !PT ;  /* 0x7ff000000d1d8812 */ /* 0x000fc400078ec0ff */
[----:B------:R-:W-:-:S04]  /*1620*/  @!P2 LOP3.LUT R21, R21, 0x80000000, R11, 0xf8, !PT ;  /* 0x800000001515a812 */ /* 0x000fc800078ef80b */
[----:B------:R-:W-:-:S06]  /*1630*/  @!P2 LOP3.LUT R21, R21, 0x100000, RZ, 0xfc, !PT ;  /* 0x001000001515a812 */ /* 0x000fcc00078efcff */
[----:B------:R-:W-:Y:S02]  /*1640*/  @!P2 DFMA R16, R16, 2, -R20 ;  /* 0x400000001010a82b */ /* 0x000fe40000000814 */
[----:B0-----:R-:W-:-:S08]  /*1650*/  DFMA R20, R18, -R12, 1 ;  /* 0x3ff000001214742b */ /* 0x001fd0000000080c */
[----:B------:R-:W-:-:S08]  /*1660*/  DFMA R20, R20, R20, R20 ;  /* 0x000000141414722b */ /* 0x000fd00000000014 */
[----:B------:R-:W-:-:S08]  /*1670*/  DFMA R20, R18, R20, R18 ;  /* 0x000000141214722b */ /* 0x000fd00000000012 */
[----:B------:R-:W-:-:S08]  /*1680*/  DFMA R18, R20, -R12, 1 ;  /* 0x3ff000001412742b */ /* 0x000fd0000000080c */
[----:B------:R-:W-:-:S08]  /*1690*/  DFMA R18, R20, R18, R20 ;  /* 0x000000121412722b */ /* 0x000fd00000000014 */
[----:B------:R-:W-:-:S08]  /*16a0*/  DMUL R20, R18, R16 ;  /* 0x0000001012147228 */ /* 0x000fd00000000000 */
[----:B------:R-:W-:-:S08]  /*16b0*/  DFMA R22, R20, -R12, R16 ;  /* 0x8000000c1416722b */ /* 0x000fd00000000010 */
[----:B------:R-:W-:Y:S01]  /*16c0*/  DFMA R22, R18, R22, R20 ;  /* 0x000000161216722b */ /* 0x000fe20000000014 */
[----:B------:R-:W-:Y:S02]  /*16d0*/  MOV R20, R27 ;  /* 0x0000001b00147202 */ /* 0x000fe40000000f00 */
[----:B------:R-:W-:-:S05]  /*16e0*/  @!P2 LOP3.LUT R20, R17, 0x7ff00000, RZ, 0xc0, !PT ;  /* 0x7ff000001114a812 */ /* 0x000fca00078ec0ff */
[----:B------:R-:W-:-:S05]  /*16f0*/  VIADD R18, R20, 0xffffffff ;  /* 0xffffffff14127836 */ /* 0x000fca0000000000 */
[----:B------:R-:W-:Y:S01]  /*1700*/  ISETP.GT.U32.AND P0, PT, R18, 0x7feffffe, PT ;  /* 0x7feffffe1200780c */ /* 0x000fe20003f04070 */
[----:B------:R-:W-:-:S05]  /*1710*/  VIADD R18, R29, 0xffffffff ;  /* 0xffffffff1d127836 */ /* 0x000fca0000000000 */
[----:B------:R-:W-:-:S13]  /*1720*/  ISETP.GT.U32.OR P0, PT, R18, 0x7feffffe, P0 ;  /* 0x7feffffe1200780c */ /* 0x000fda0000704470 */
[----:B------:R-:W-:Y:S05]  /*1730*/  @P0 BRA `(.L_x_25) ;  /* 0x00000000006c0947 */ /* 0x000fea0003800000 */
[----:B------:R-:W-:-:S04]  /*1740*/  LOP3.LUT R18, R15, 0x7ff00000, RZ, 0xc0, !PT ;  /* 0x7ff000000f127812 */ /* 0x000fc800078ec0ff */
[CC--:B------:R-:W-:Y:S02]  /*1750*/  VIADDMNMX R10, R27.reuse, -R18.reuse, 0xb9600000, !PT ;  /* 0xb96000001b0a7446 */ /* 0x0c0fe40007800912 */
[----:B------:R-:W-:Y:S02]  /*1760*/  ISETP.GE.U32.AND P0, PT, R27, R18, PT ;  /* 0x000000121b00720c */ /* 0x000fe40003f06070 */
[----:B------:R-:W-:Y:S02]  /*1770*/  VIMNMX R10, PT, PT, R10, 0x46a00000, PT ;  /* 0x46a000000a0a7848 */ /* 0x000fe40003fe0100 */
[----:B------:R-:W-:-:S05]  /*1780*/  SEL R11, R28, 0x63400000, !P0 ;  /* 0x634000001c0b7807 */ /* 0x000fca0004000000 */
[----:B------:R-:W-:Y:S02]  /*1790*/  IMAD.IADD R20, R10, 0x1, -R11 ;  /* 0x000000010a147824 */ /* 0x000fe400078e0a0b */
[----:B------:R-:W-:-:S03]  /*17a0*/  IMAD.MOV.U32 R10, RZ, RZ, RZ ;  /* 0x000000ffff0a7224 */ /* 0x000fc600078e00ff */
[----:B------:R-:W-:-:S06]  /*17b0*/  IADD3 R11, PT, PT, R20, 0x7fe00000, RZ ;  /* 0x7fe00000140b7810 */ /* 0x000fcc0007ffe0ff */
[----:B------:R-:W-:-:S10]  /*17c0*/  DMUL R18, R22, R10 ;  /* 0x0000000a16127228 */ /* 0x000fd40000000000 */
[----:B------:R-:W-:-:S13]  /*17d0*/  FSETP.GTU.AND P0, PT, |R19|, 1.469367938527859385e-39, PT ;  /* 0x001000001300780b */ /* 0x000fda0003f0c200 */
[----:B------:R-:W-:Y:S05]  /*17e0*/  @P0 BRA `(.L_x_26) ;  /* 0x0000000000940947 */ /* 0x000fea0003800000 */
[----:B------:R-:W-:-:S06]  /*17f0*/  DFMA R12, R22, -R12, R16 ;  /* 0x8000000c160c722b */ /* 0x000fcc0000000010 */
[----:B------:R-:W-:-:S04]  /*1800*/  IMAD.MOV.U32 R12, RZ, RZ, RZ ;  /* 0x000000ffff0c7224 */ /* 0x000fc800078e00ff */
[C---:B------:R-:W-:Y:S02]  /*1810*/  FSETP.NEU.AND P0, PT, R13.reuse, RZ, PT ;  /* 0x000000ff0d00720b */ /* 0x040fe40003f0d000 */
[----:B------:R-:W-:-:S04]  /*1820*/  LOP3.LUT R15, R13, 0x80000000, R15, 0x48, !PT ;  /* 0x800000000d0f7812 */ /* 0x000fc800078e480f */
[----:B------:R-:W-:-:S07]  /*1830*/  LOP3.LUT R13, R15, R11, RZ, 0xfc, !PT ;  /* 0x0000000b0f0d7212 */ /* 0x000fce00078efcff */
[----:B------:R-:W-:Y:S05]  /*1840*/  @!P0 BRA `(.L_x_26) ;  /* 0x00000000007c8947 */ /* 0x000fea0003800000 */
[----:B------:R-:W-:Y:S01]  /*1850*/  IADD3 R11, PT, PT, -R20, RZ, RZ ;  /* 0x000000ff140b7210 */ /* 0x000fe20007ffe1ff */
[----:B------:R-:W-:Y:S01]  /*1860*/  IMAD.MOV.U32 R10, RZ, RZ, RZ ;  /* 0x000000ffff0a7224 */ /* 0x000fe200078e00ff */
[----:B------:R-:W-:-:S05]  /*1870*/  DMUL.RP R12, R22, R12 ;  /* 0x0000000c160c7228 */ /* 0x000fca0000008000 */
[----:B------:R-:W-:-:S05]  /*1880*/  DFMA R10, R18, -R10, R22 ;  /* 0x8000000a120a722b */ /* 0x000fca0000000016 */
[----:B------:R-:W-:Y:S02]  /*1890*/  LOP3.LUT R15, R13, R15, RZ, 0x3c, !PT ;  /* 0x0000000f0d0f7212 */ /* 0x000fe400078e3cff */
[----:B------:R-:W-:-:S04]  /*18a0*/  IADD3 R10, PT, PT, -R20, -0x43300000, RZ ;  /* 0xbcd00000140a7810 */ /* 0x000fc80007ffe1ff */
[----:B------:R-:W-:-:S04]  /*18b0*/  FSETP.NEU.AND P0, PT, |R11|, R10, PT ;  /* 0x0000000a0b00720b */ /* 0x000fc80003f0d200 */
[----:B------:R-:W-:Y:S02]  /*18c0*/  FSEL R18, R12, R18, !P0 ;  /* 0x000000120c127208 */ /* 0x000fe40004000000 */
[----:B------:R-:W-:Y:S01]  /*18d0*/  FSEL R19, R15, R19, !P0 ;  /* 0x000000130f137208 */ /* 0x000fe20004000000 */
[----:B------:R-:W-:Y:S06]  /*18e0*/  BRA `(.L_x_26) ;  /* 0x0000000000547947 */ /* 0x000fec0003800000 */
.L_x_25:
[----:B------:R-:W-:-:S14]  /*18f0*/  DSETP.NAN.AND P0, PT, R10, R10, PT ;  /* 0x0000000a0a00722a */ /* 0x000fdc0003f08000 */
[----:B------:R-:W-:Y:S05]  /*1900*/  @P0 BRA `(.L_x_27) ;  /* 0x0000000000440947 */ /* 0x000fea0003800000 */
[----:B------:R-:W-:-:S14]  /*1910*/  DSETP.NAN.AND P0, PT, R14, R14, PT ;  /* 0x0000000e0e00722a */ /* 0x000fdc0003f08000 */
[----:B------:R-:W-:Y:S05]  /*1920*/  @P0 BRA `(.L_x_28) ;  /* 0x0000000000300947 */ /* 0x000fea0003800000 */
[----:B------:R-:W-:Y:S01]  /*1930*/  ISETP.NE.AND P0, PT, R20, R29, PT ;  /* 0x0000001d1400720c */ /* 0x000fe20003f05270 */
[----:B------:R-:W-:Y:S01]  /*1940*/  IMAD.MOV.U32 R18, RZ, RZ, 0x0 ;  /* 0x00000000ff127424 */ /* 0x000fe200078e00ff */
[----:B------:R-:W-:-:S11]  /*1950*/  MOV R19, 0xfff80000 ;  /* 0xfff8000000137802 */ /* 0x000fd60000000f00 */
[----:B------:R-:W-:Y:S05]  /*1960*/  @!P0 BRA `(.L_x_26) ;  /* 0x0000000000348947 */ /* 0x000fea0003800000 */
[----:B------:R-:W-:Y:S02]  /*1970*/  ISETP.NE.AND P0, PT, R20, 0x7ff00000, PT ;  /* 0x7ff000001400780c */ /* 0x000fe40003f05270 */
[----:B------:R-:W-:Y:S02]  /*1980*/  LOP3.LUT R19, R11, 0x80000000, R15, 0x48, !PT ;  /* 0x800000000b137812 */ /* 0x000fe400078e480f */
[----:B------:R-:W-:-:S13]  /*1990*/  ISETP.EQ.OR P0, PT, R29, RZ, !P0 ;  /* 0x000000ff1d00720c */ /* 0x000fda0004702670 */
[----:B------:R-:W-:Y:S01]  /*19a0*/  @P0 LOP3.LUT R10, R19, 0x7ff00000, RZ, 0xfc, !PT ;  /* 0x7ff00000130a0812 */ /* 0x000fe200078efcff */
[----:B------:R-:W-:Y:S02]  /*19b0*/  @!P0 IMAD.MOV.U32 R18, RZ, RZ, RZ ;  /* 0x000000ffff128224 */ /* 0x000fe400078e00ff */
[----:B------:R-:W-:Y:S01]  /*19c0*/  @P0 IMAD.MOV.U32 R18, RZ, RZ, RZ ;  /* 0x000000ffff120224 */ /* 0x000fe200078e00ff */
[----:B------:R-:W-:Y:S01]  /*19d0*/  @P0 MOV R19, R10 ;  /* 0x0000000a00130202 */ /* 0x000fe20000000f00 */
[----:B------:R-:W-:Y:S06]  /*19e0*/  BRA `(.L_x_26) ;  /* 0x0000000000147947 */ /* 0x000fec0003800000 */
.L_x_28:
[----:B------:R-:W-:Y:S01]  /*19f0*/  LOP3.LUT R19, R15, 0x80000, RZ, 0xfc, !PT ;  /* 0x000800000f137812 */ /* 0x000fe200078efcff */
[----:B------:R-:W-:Y:S01]  /*1a00*/  IMAD.MOV.U32 R18, RZ, RZ, R14 ;  /* 0x000000ffff127224 */ /* 0x000fe200078e000e */
[----:B------:R-:W-:Y:S06]  /*1a10*/  BRA `(.L_x_26) ;  /* 0x0000000000087947 */ /* 0x000fec0003800000 */
.L_x_27:
[----:B------:R-:W-:Y:S01]  /*1a20*/  LOP3.LUT R19, R11, 0x80000, RZ, 0xfc, !PT ;  /* 0x000800000b137812 */ /* 0x000fe200078efcff */
[----:B------:R-:W-:-:S07]  /*1a30*/  IMAD.MOV.U32 R18, RZ, RZ, R10 ;  /* 0x000000ffff127224 */ /* 0x000fce00078e000a */
.L_x_26:
[----:B------:R-:W-:Y:S05]  /*1a40*/  BSYNC.RECONVERGENT B1 ;  /* 0x0000000000017941 */ /* 0x000fea0003800200 */
.L_x_24:
[----:B------:R-:W-:Y:S01]  /*1a50*/  MOV R10, R0 ;  /* 0x00000000000a7202 */ /* 0x000fe20000000f00 */
[----:B------:R-:W-:-:S04]  /*1a60*/  IMAD.MOV.U32 R11, RZ, RZ, 0x0 ;  /* 0x00000000ff0b7424 */ /* 0x000fc800078e00ff */
[----:B------:R-:W-:Y:S05]  /*1a70*/  RET.REL.NODEC R10 `(_Z13MatrixInversePdii) ;  /* 0xffffffe40a607950 */ /* 0x000fea0003c3ffff */
.L_x_29:
        /* <DEDUP_REMOVED lines=16> */
.L_x_40:


//--------------------- .text._Z9MatrixMulPdS_S_iiii --------------------------
	.section	.text._Z9MatrixMulPdS_S_iiii,"ax",@progbits
	.align	128
        .global         _Z9MatrixMulPdS_S_iiii
        .type           _Z9MatrixMulPdS_S_iiii,@function
        .size           _Z9MatrixMulPdS_S_iiii,(.L_x_44 - _Z9MatrixMulPdS_S_iiii)
        .other          _Z9MatrixMulPdS_S_iiii,@"STO_CUDA_ENTRY STV_DEFAULT"
_Z9MatrixMulPdS_S_iiii:
.text._Z9MatrixMulPdS_S_iiii:
[----:B------:R-:W-:Y:S08]  /*0000*/  LDC R1, c[0x0][0x37c] ;  /* 0x0000df00ff017b82 */ /* 0x000ff00000000800 */
[----:B------:R-:W0:Y:S01]  /*0010*/  LDC R0, c[0x0][0x398] ;  /* 0x0000e600ff007b82 */ /* 0x000e220000000800 */
[----:B------:R-:W0:Y:S02]  /*0020*/  LDCU UR4, c[0x0][0x3a4] ;  /* 0x00007480ff0477ac */ /* 0x000e240008000800 */
[----:B0-----:R-:W-:-:S13]  /*0030*/  ISETP.NE.AND P0, PT, R0, UR4, PT ;  /* 0x0000000400007c0c */ /* 0x001fda000bf05270 */
[----:B------:R-:W-:Y:S05]  /*0040*/  @P0 EXIT ;  /* 0x000000000000094d */ /* 0x000fea0003800000 */
[----:B------:R-:W0:Y:S01]  /*0050*/  S2R R2, SR_TID.X ;  /* 0x0000000000027919 */ /* 0x000e220000002100 */
[----:B------:R-:W0:Y:S01]  /*0060*/  S2UR UR4, SR_CTAID.X ;  /* 0x00000000000479c3 */ /* 0x000e220000002500 */
[----:B------:R-:W1:Y:S01]  /*0070*/  LDCU.64 UR6, c[0x0][0x358] ;  /* 0x00006b00ff0677ac */ /* 0x000e620008000a00 */
[----:B------:R-:W-:-:S06]  /*0080*/  ISETP.GE.AND P0, PT, R0, 0x1, PT ;  /* 0x000000010000780c */ /* 0x000fcc0003f06270 */
[----:B------:R-:W0:Y:S08]  /*0090*/  LDC R7, c[0x0][0x360] ;  /* 0x0000d800ff077b82 */ /* 0x000e300000000800 */
[----:B------:R-:W2:Y:S01]  /*00a0*/  LDC.64 R10, c[0x0][0x390] ;  /* 0x0000e400ff0a7b82 */ /* 0x000ea20000000a00 */
[----:B0-----:R-:W-:-:S04]  /*00b0*/  IMAD R7, R7, UR4, R2 ;  /* 0x0000000407077c24 */ /* 0x001fc8000f8e0202 */
[----:B--2---:R-:W-:-:S05]  /*00c0*/  IMAD.WIDE R10, R7, 0x8, R10 ;  /* 0x00000008070a7825 */ /* 0x004fca00078e020a */
[----:B-1----:R0:W-:Y:S01]  /*00d0*/  STG.E.64 desc[UR6][R10.64], RZ ;  /* 0x000000ff0a007986 */ /* 0x0021e2000c101b06 */
[----:B------:R-:W-:Y:S06]  /*00e0*/  BAR.SYNC.DEFER_BLOCKING 0x0 ;  /* 0x0000000000007b1d */ /* 0x000fec0000010000 */
[----:B------:R-:W-:Y:S05]  /*00f0*/  @!P0 EXIT ;  /* 0x000000000000894d */ /* 0x000fea0003800000 */
[----:B------:R-:W1:Y:S01]  /*0100*/  LDC R2, c[0x0][0x3a0] ;  /* 0x0000e800ff027b82 */ /* 0x000e620000000800 */
[----:B------:R-:W-:Y:S01]  /*0110*/  IABS R8, R7 ;  /* 0x0000000700087213 */ /* 0x000fe20000000000 */
[----:B------:R2:W5:Y:S01]  /*0120*/  LDG.E.64 R16, desc[UR6][R10.64] ;  /* 0x000000060a107981 */ /* 0x000562000c1e1b00 */
[----:B-1----:R-:W-:-:S04]  /*0130*/  IABS R6, R2 ;  /* 0x0000000200067213 */ /* 0x002fc80000000000 */
[----:B------:R-:W1:Y:S08]  /*0140*/  I2F.RP R3, R6 ;  /* 0x0000000600037306 */ /* 0x000e700000209400 */
[----:B-1----:R-:W1:Y:S02]  /*0150*/  MUFU.RCP R3, R3 ;  /* 0x0000000300037308 */ /* 0x002e640000001000 */
[----:B-1----:R-:W-:-:S06]  /*0160*/  IADD3 R4, PT, PT, R3, 0xffffffe, RZ ;  /* 0x0ffffffe03047810 */ /* 0x002fcc0007ffe0ff */
[----:B------:R1:W3:Y:S02]  /*0170*/  F2I.FTZ.U32.TRUNC.NTZ R5, R4 ;  /* 0x0000000400057305 */ /* 0x0002e4000021f000 */
[----:B-1----:R-:W-:Y:S01]  /*0180*/  IMAD.MOV.U32 R4, RZ, RZ, RZ ;  /* 0x000000ffff047224 */ /* 0x002fe200078e00ff */
[----:B---3--:R-:W-:-:S05]  /*0190*/  IADD3 R9, PT, PT, RZ, -R5, RZ ;  /* 0x80000005ff097210 */ /* 0x008fca0007ffe0ff */
[----:B------:R-:W-:-:S04]  /*01a0*/  IMAD R9, R9, R6, RZ ;  /* 0x0000000609097224 */ /* 0x000fc800078e02ff */
[----:B------:R-:W-:-:S06]  /*01b0*/  IMAD.HI.U32 R5, R5, R9, R4 ;  /* 0x0000000905057227 */ /* 0x000fcc00078e0004 */
[----:B------:R-:W-:-:S05]  /*01c0*/  IMAD.HI.U32 R5, R5, R8, RZ ;  /* 0x0000000805057227 */ /* 0x000fca00078e00ff */
[----:B------:R-:W-:-:S05]  /*01d0*/  IADD3 R3, PT, PT, -R5, RZ, RZ ;  /* 0x000000ff05037210 */ /* 0x000fca0007ffe1ff */
[----:B------:R-:W-:-:S05]  /*01e0*/  IMAD R3, R6, R3, R8 ;  /* 0x0000000306037224 */ /* 0x000fca00078e0208 */
[----:B------:R-:W-:-:S13]  /*01f0*/  ISETP.GT.U32.AND P2, PT, R6, R3, PT ;  /* 0x000000030600720c */ /* 0x000fda0003f44070 */
[-C--:B------:R-:W-:Y:S01]  /*0200*/  @!P2 IADD3 R3, PT, PT, R3, -R6.reuse, RZ ;  /* 0x800000060303a210 */ /* 0x080fe20007ffe0ff */
[----:B------:R-:W-:Y:S01]  /*0210*/  @!P2 VIADD R5, R5, 0x1 ;  /* 0x000000010505a836 */ /* 0x000fe20000000000 */
[----:B------:R-:W-:Y:S02]  /*0220*/  ISETP.NE.AND P2, PT, R2, RZ, PT ;  /* 0x000000ff0200720c */ /* 0x000fe40003f45270 */
[----:B------:R-:W-:Y:S02]  /*0230*/  ISETP.GE.U32.AND P0, PT, R3, R6, PT ;  /* 0x000000060300720c */ /* 0x000fe40003f06070 */
[----:B------:R-:W-:-:S04]  /*0240*/  LOP3.LUT R3, R7, R2, RZ, 0x3c, !PT ;  /* 0x0000000207037212 */ /* 0x000fc800078e3cff */
[----:B------:R-:W-:Y:S02]  /*0250*/  ISETP.GE.AND P1, PT, R3, RZ, PT ;  /* 0x000000ff0300720c */ /* 0x000fe40003f26270 */
[----:B------:R-:W-:-:S05]  /*0260*/  LOP3.LUT R3, R0, 0x7, RZ, 0xc0, !PT ;  /* 0x0000000700037812 */ /* 0x000fca00078ec0ff */
[----:B------:R-:W-:Y:S02]  /*0270*/  @P0 IADD3 R5, PT, PT, R5, 0x1, RZ ;  /* 0x0000000105050810 */ /* 0x000fe40007ffe0ff */
[----:B------:R-:W-:Y:S02]  /*0280*/  ISETP.GE.U32.AND P0, PT, R0, 0x8, PT ;  /* 0x000000080000780c */ /* 0x000fe40003f06070 */
[----:B------:R-:W-:-:S05]  /*0290*/  MOV R9, R5 ;  /* 0x0000000500097202 */ /* 0x000fca0000000f00 */
[----:B------:R-:W-:Y:S01]  /*02a0*/  @!P1 IMAD.MOV R9, RZ, RZ, -R9 ;  /* 0x000000ffff099224 */ /* 0x000fe200078e0a09 */
[----:B------:R-:W-:Y:S02]  /*02b0*/  @!P2 LOP3.LUT R9, RZ, R2, RZ, 0x33, !PT ;  /* 0x00000002ff09a212 */ /* 0x000fe400078e33ff */
[----:B------:R-:W-:Y:S02]  /*02c0*/  ISETP.NE.AND P1, PT, R3, RZ, PT ;  /* 0x000000ff0300720c */ /* 0x000fe40003f25270 */
[----:B------:R-:W-:-:S05]  /*02d0*/  IADD3 R5, PT, PT, -R9, RZ, RZ ;  /* 0x000000ff09057210 */ /* 0x000fca0007ffe1ff */
[----:B------:R-:W-:Y:S02]  /*02e0*/  IMAD R5, R2, R5, R7 ;  /* 0x0000000502057224 */ /* 0x000fe400078e0207 */
[----:B------:R-:W-:Y:S01]  /*02f0*/  IMAD R7, R9, R0, RZ ;  /* 0x0000000009077224 */ /* 0x000fe200078e02ff */
[----:B--2---:R-:W-:Y:S06]  /*0300*/  @!P0 BRA `(.L_x_30) ;  /* 0x0000000000e08947 */ /* 0x004fec0003800000 */
[----:B------:R-:W1:Y:S01]  /*0310*/  LDCU.64 UR4, c[0x0][0x380] ;  /* 0x00007000ff0477ac */ /* 0x000e620008000a00 */
[----:B------:R-:W-:Y:S01]  /*0320*/  LOP3.LUT R4, R0, 0x7ffffff8, RZ, 0xc0, !PT ;  /* 0x7ffffff800047812 */ /* 0x000fe200078ec0ff */
[----:B------:R-:W-:Y:S01]  /*0330*/  IMAD.MOV.U32 R9, RZ, RZ, R5 ;  /* 0x000000ffff097224 */ /* 0x000fe200078e0005 */
[----:B------:R-:W-:Y:S02]  /*0340*/  MOV R8, R7 ;  /* 0x0000000700087202 */ /* 0x000fe40000000f00 */
[----:B------:R-:W-:Y:S01]  /*0350*/  IADD3 R6, PT, PT, -R4, RZ, RZ ;  /* 0x000000ff04067210 */ /* 0x000fe20007ffe1ff */
[----:B-1----:R-:W-:-:S04]  /*0360*/  UIADD3 UR4, UP0, UPT, UR4, 0x20, URZ ;  /* 0x0000002004047890 */ /* 0x002fc8000ff1e0ff */
[----:B------:R-:W-:-:S12]  /*0370*/  UIADD3.X UR5, UPT, UPT, URZ, UR5, URZ, UP0, !UPT ;  /* 0x00000005ff057290 */ /* 0x000fd800087fe4ff */
.L_x_31:
[----:B------:R-:W1:Y:S01]  /*0380*/  LDC.64 R24, c[0x0][0x388] ;  /* 0x0000e200ff187b82 */ /* 0x000e620000000a00 */
[----:B------:R-:W-:Y:S01]  /*0390*/  MOV R12, UR4 ;  /* 0x00000004000c7c02 */ /* 0x000fe20008000f00 */
[----:B------:R-:W-:-:S04]  /*03a0*/  IMAD.U32 R13, RZ, RZ, UR5 ;  /* 0x00000005ff0d7e24 */ /* 0x000fc8000f8e00ff */
[----:B------:R-:W-:-:S05]  /*03b0*/  IMAD.WIDE R12, R8, 0x8, R12 ;  /* 0x00000008080c7825 */ /* 0x000fca00078e020c */
[----:B------:R-:W2:Y:S01]  /*03c0*/  LDG.E.64 R14, desc[UR6][R12.64+-0x20] ;  /* 0xffffe0060c0e7981 */ /* 0x000ea2000c1e1b00 */
[----:B-1----:R-:W-:-:S05]  /*03d0*/  IMAD.WIDE R24, R9, 0x8, R24 ;  /* 0x0000000809187825 */ /* 0x002fca00078e0218 */
[----:B---3--:R-:W2:Y:S01]  /*03e0*/  LDG.E.64 R22, desc[UR6][R24.64] ;  /* 0x0000000618167981 */ /* 0x008ea2000c1e1b00 */
[----:B------:R-:W-:Y:S01]  /*03f0*/  IMAD.WIDE R26, R2, 0x8, R24 ;  /* 0x00000008021a7825 */ /* 0x000fe200078e0218 */
[----:B--2--5:R-:W-:-:S07]  /*0400*/  DFMA R22, R14, R22, R16 ;  /* 0x000000160e16722b */ /* 0x024fce0000000010 */
[----:B------:R1:W-:Y:S04]  /*0410*/  STG.E.64 desc[UR6][R10.64], R22 ;  /* 0x000000160a007986 */ /* 0x0003e8000c101b06 */
[----:B------:R-:W2:Y:S04]  /*0420*/  LDG.E.64 R16, desc[UR6][R12.64+-0x18] ;  /* 0xffffe8060c107981 */ /* 0x000ea8000c1e1b00 */
[----:B------:R-:W2:Y:S01]  /*0430*/  LDG.E.64 R14, desc[UR6][R26.64] ;  /* 0x000000061a0e7981 */ /* 0x000ea2000c1e1b00 */
[----:B------:R-:W-:Y:S01]  /*0440*/  IMAD.WIDE R20, R2, 0x8, R26 ;  /* 0x0000000802147825 */ /* 0x000fe200078e021a */
[----:B--2---:R-:W-:-:S07]  /*0450*/  DFMA R16, R16, R14, R22 ;  /* 0x0000000e1010722b */ /* 0x004fce0000000016 */
[----:B------:R2:W-:Y:S04]  /*0460*/  STG.E.64 desc[UR6][R10.64], R16 ;  /* 0x000000100a007986 */ /* 0x0005e8000c101b06 */
[----:B------:R-:W3:Y:S04]  /*0470*/  LDG.E.64 R18, desc[UR6][R12.64+-0x10] ;  /* 0xfffff0060c127981 */ /* 0x000ee8000c1e1b00 */
[----:B------:R-:W3:Y:S01]  /*0480*/  LDG.E.64 R14, desc[UR6][R20.64] ;  /* 0x00000006140e7981 */ /* 0x000ee2000c1e1b00 */
[----:B------:R-:W-:Y:S01]  /*0490*/  IMAD.WIDE R24, R2, 0x8, R20 ;  /* 0x0000000802187825 */ /* 0x000fe200078e0214 */
[----:B---3--:R-:W-:-:S07]  /*04a0*/  DFMA R18, R18, R14, R16 ;  /* 0x0000000e1212722b */ /* 0x008fce0000000010 */
[----:B------:R3:W-:Y:S04]  /*04b0*/  STG.E.64 desc[UR6][R10.64], R18 ;  /* 0x000000120a007986 */ /* 0x0007e8000c101b06 */
[----:B-1----:R-:W4:Y:S04]  /*04c0*/  LDG.E.64 R22, desc[UR6][R12.64+-0x8] ;  /* 0xfffff8060c167981 */ /* 0x002f28000c1e1b00 */
[----:B------:R-:W4:Y:S01]  /*04d0*/  LDG.E.64 R14, desc[UR6][R24.64] ;  /* 0x00000006180e7981 */ /* 0x000f22000c1e1b00 */
[----:B------:R-:W-:Y:S01]  /*04e0*/  IMAD.WIDE R26, R2, 0x8, R24 ;  /* 0x00000008021a7825 */ /* 0x000fe200078e0218 */
[----:B----4-:R-:W-:-:S07]  /*04f0*/  DFMA R22, R22, R14, R18 ;  /* 0x0000000e1616722b */ /* 0x010fce0000000012 */
[----:B------:R1:W-:Y:S04]  /*0500*/  STG.E.64 desc[UR6][R10.64], R22 ;  /* 0x000000160a007986 */ /* 0x0003e8000c101b06 */
[----:B--2---:R-:W2:Y:S04]  /*0510*/  LDG.E.64 R16, desc[UR6][R12.64] ;  /* 0x000000060c107981 */ /* 0x004ea8000c1e1b00 */
[----:B------:R-:W2:Y:S02]  /*0520*/  LDG.E.64 R14, desc[UR6][R26.64] ;  /* 0x000000061a0e7981 */ /* 0x000ea4000c1e1b00 */
[----:B--2---:R-:W-:Y:S01]  /*0530*/  DFMA R16, R16, R14, R22 ;  /* 0x0000000e1010722b */ /* 0x004fe20000000016 */
[----:B------:R-:W-:-:S06]  /*0540*/  IMAD.WIDE R14, R2, 0x8, R26 ;  /* 0x00000008020e7825 */ /* 0x000fcc00078e021a */
[----:B------:R2:W-:Y:S04]  /*0550*/  STG.E.64 desc[UR6][R10.64], R16 ;  /* 0x000000100a007986 */ /* 0x0005e8000c101b06 */
[----:B---3--:R-:W3:Y:S04]  /*0560*/  LDG.E.64 R18, desc[UR6][R12.64+0x8] ;  /* 0x000008060c127981 */ /* 0x008ee8000c1e1b00 */
[----:B------:R-:W3:Y:S02]  /*0570*/  LDG.E.64 R20, desc[UR6][R14.64] ;  /* 0x000000060e147981 */ /* 0x000ee4000c1e1b00 */
[----:B---3--:R-:W-:Y:S01]  /*0580*/  DFMA R18, R18, R20, R16 ;  /* 0x000000141212722b */ /* 0x008fe20000000010 */
[----:B------:R-:W-:-:S06]  /*0590*/  IMAD.WIDE R20, R2, 0x8, R14 ;  /* 0x0000000802147825 */ /* 0x000fcc00078e020e */
[----:B------:R3:W-:Y:S04]  /*05a0*/  STG.E.64 desc[UR6][R10.64], R18 ;  /* 0x000000120a007986 */ /* 0x0007e8000c101b06 */
[----:B-1----:R-:W4:Y:S04]  /*05b0*/  LDG.E.64 R22, desc[UR6][R12.64+0x10] ;  /* 0x000010060c167981 */ /* 0x002f28000c1e1b00 */
[----:B------:R-:W4:Y:S01]  /*05c0*/  LDG.E.64 R24, desc[UR6][R20.64] ;  /* 0x0000000614187981 */ /* 0x000f22000c1e1b00 */
[----:B------:R-:W-:Y:S01]  /*05d0*/  IADD3 R6, PT, PT, R6, 0x8, RZ ;  /* 0x0000000806067810 */ /* 0x000fe20007ffe0ff */
[----:B----4-:R-:W-:Y:S01]  /*05e0*/  DFMA R22, R22, R24, R18 ;  /* 0x000000181616722b */ /* 0x010fe20000000012 */
[----:B------:R-:W-:-:S06]  /*05f0*/  IMAD.WIDE R24, R2, 0x8, R20 ;  /* 0x0000000802187825 */ /* 0x000fcc00078e0214 */
[----:B------:R3:W-:Y:S04]  /*0600*/  STG.E.64 desc[UR6][R10.64], R22 ;  /* 0x000000160a007986 */ /* 0x0007e8000c101b06 */
[----:B--2---:R-:W2:Y:S04]  /*0610*/  LDG.E.64 R16, desc[UR6][R12.64+0x18] ;  /* 0x000018060c107981 */ /* 0x004ea8000c1e1b00 */
[----:B------:R-:W2:Y:S01]  /*0620*/  LDG.E.64 R24, desc[UR6][R24.64] ;  /* 0x0000000618187981 */ /* 0x000ea2000c1e1b00 */
[----:B------:R-:W-:Y:S01]  /*0630*/  ISETP.NE.AND P0, PT, R6, RZ, PT ;  /* 0x000000ff0600720c */ /* 0x000fe20003f05270 */
[----:B------:R-:W-:Y:S01]  /*0640*/  VIADD R8, R8, 0x8 ;  /* 0x0000000808087836 */ /* 0x000fe20000000000 */
[----:B------:R-:W-:Y:S01]  /*0650*/  LEA R9, R2, R9, 0x3 ;  /* 0x0000000902097211 */ /* 0x000fe200078e18ff */
[----:B--2---:R-:W-:-:S07]  /*0660*/  DFMA R16, R16, R24, R22 ;  /* 0x000000181010722b */ /* 0x004fce0000000016 */
[----:B------:R3:W-:Y:S03]  /*0670*/  STG.E.64 desc[UR6][R10.64], R16 ;  /* 0x000000100a007986 */ /* 0x0007e6000c101b06 */
[----:B------:R-:W-:Y:S05]  /*0680*/  @P0 BRA `(.L_x_31) ;  /* 0xfffffffc003c0947 */ /* 0x000fea000383ffff */
.L_x_30:
[----:B------:R-:W-:Y:S05]  /*0690*/  @!P1 EXIT ;  /* 0x000000000000994d */ /* 0x000fea0003800000 */
[----:B------:R-:W-:Y:S02]  /*06a0*/  ISETP.GE.U32.AND P0, PT, R3, 0x4, PT ;  /* 0x000000040300780c */ /* 0x000fe40003f06070 */
[----:B------:R-:W-:-:S04]  /*06b0*/  LOP3.LUT R6, R0, 0x3, RZ, 0xc0, !PT ;  /* 0x0000000300067812 */ /* 0x000fc800078ec0ff */
[----:B------:R-:W-:-:S07]  /*06c0*/  ISETP.NE.AND P1, PT, R6, RZ, PT ;  /* 0x000000ff0600720c */ /* 0x000fce0003f25270 */
[----:B------:R-:W-:Y:S06]  /*06d0*/  @!P0 BRA `(.L_x_32) ;  /* 0x0000000000688947 */ /* 0x000fec0003800000 */
[----:B------:R-:W1:Y:S01]  /*06e0*/  LDC.64 R8, c[0x0][0x380] ;  /* 0x0000e000ff087b82 */ /* 0x000e620000000a00 */
[----:B------:R-:W-:Y:S01]  /*06f0*/  IADD3 R3, PT, PT, R7, R4, RZ ;  /* 0x0000000407037210 */ /* 0x000fe20007ffe0ff */
[----:B------:R-:W-:-:S06]  /*0700*/  IMAD R13, R4, R2, R5 ;  /* 0x00000002040d7224 */ /* 0x000fcc00078e0205 */
[----:B------:R-:W2:Y:S01]  /*0710*/  LDC.64 R14, c[0x0][0x388] ;  /* 0x0000e200ff0e7b82 */ /* 0x000ea20000000a00 */
[----:B-1----:R-:W-:-:S04]  /*0720*/  IMAD.WIDE R8, R3, 0x8, R8 ;  /* 0x0000000803087825 */ /* 0x002fc800078e0208 */
[----:B--2---:R-:W-:Y:S02]  /*0730*/  IMAD.WIDE R14, R13, 0x8, R14 ;  /* 0x000000080d0e7825 */ /* 0x004fe400078e020e */
[----:B------:R-:W2:Y:S04]  /*0740*/  LDG.E.64 R12, desc[UR6][R8.64] ;  /* 0x00000006080c7981 */ /* 0x000ea8000c1e1b00 */
[----:B---3--:R-:W2:Y:S02]  /*0750*/  LDG.E.64 R18, desc[UR6][R14.64] ;  /* 0x000000060e127981 */ /* 0x008ea4000c1e1b00 */
[----:B--2--5:R-:W-:Y:S01]  /*0760*/  DFMA R12, R12, R18, R16 ;  /* 0x000000120c0c722b */ /* 0x024fe20000000010 */
[----:B------:R-:W-:-:S06]  /*0770*/  IMAD.WIDE R18, R2, 0x8, R14 ;  /* 0x0000000802127825 */ /* 0x000fcc00078e020e */
[----:B------:R1:W-:Y:S04]  /*0780*/  STG.E.64 desc[UR6][R10.64], R12 ;  /* 0x0000000c0a007986 */ /* 0x0003e8000c101b06 */
[----:B------:R-:W2:Y:S04]  /*0790*/  LDG.E.64 R16, desc[UR6][R8.64+0x8] ;  /* 0x0000080608107981 */ /* 0x000ea8000c1e1b00 */
[----:B------:R-:W2:Y:S01]  /*07a0*/  LDG.E.64 R20, desc[UR6][R18.64] ;  /* 0x0000000612147981 */ /* 0x000ea2000c1e1b00 */
[----:B------:R-:W-:Y:S01]  /*07b0*/  IMAD.WIDE R22, R2, 0x8, R18 ;  /* 0x0000000802167825 */ /* 0x000fe200078e0212 */
[----:B--2---:R-:W-:-:S07]  /*07c0*/  DFMA R20, R16, R20, R12 ;  /* 0x000000141014722b */ /* 0x004fce000000000c */
        /* <DEDUP_REMOVED lines=8> */
[----:B------:R-:W-:Y:S01]  /*0850*/  IADD3 R4, PT, PT, R4, 0x4, RZ ;  /* 0x0000000404047810 */ /* 0x000fe20007ffe0ff */
[----:B--2---:R-:W-:-:S07]  /*0860*/  DFMA R16, R16, R14, R24 ;  /* 0x0000000e1010722b */ /* 0x004fce0000000018 */
[----:B------:R1:W-:Y:S04]  /*0870*/  STG.E.64 desc[UR6][R10.64], R16 ;  /* 0x000000100a007986 */ /* 0x0003e8000c101b06 */
.L_x_32:
[----:B------:R-:W-:Y:S05]  /*0880*/  @!P1 EXIT ;  /* 0x000000000000994d */ /* 0x000fea0003800000 */
[----:B------:R-:W-:Y:S02]  /*0890*/  ISETP.NE.AND P0, PT, R6, 0x1, PT ;  /* 0x000000010600780c */ /* 0x000fe40003f05270 */
[----:B------:R-:W-:-:S04]  /*08a0*/  LOP3.LUT R0, R0, 0x1, RZ, 0xc0, !PT ;  /* 0x0000000100007812 */ /* 0x000fc800078ec0ff */
[----:B------:R-:W-:-:S07]  /*08b0*/  ISETP.NE.U32.AND P1, PT, R0, 0x1, PT ;  /* 0x000000010000780c */ /* 0x000fce0003f25070 */
[----:B------:R-:W-:Y:S06]  /*08c0*/  @!P0 BRA `(.L_x_33) ;  /* 0x0000000000408947 */ /* 0x000fec0003800000 */
[----:B------:R-:W2:Y:S01]  /*08d0*/  LDC.64 R8, c[0x0][0x380] ;  /* 0x0000e000ff087b82 */ /* 0x000ea20000000a00 */
[----:B------:R-:W-:Y:S02]  /*08e0*/  IMAD.IADD R15, R7, 0x1, R4 ;  /* 0x00000001070f7824 */ /* 0x000fe400078e0204 */
[----:B---3--:R-:W-:-:S05]  /*08f0*/  IMAD R19, R4, R2, R5 ;  /* 0x0000000204137224 */ /* 0x008fca00078e0205 */
[----:B-1----:R-:W1:Y:S01]  /*0900*/  LDC.64 R12, c[0x0][0x388] ;  /* 0x0000e200ff0c7b82 */ /* 0x002e620000000a00 */
[----:B--2---:R-:W-:-:S05]  /*0910*/  IMAD.WIDE R14, R15, 0x8, R8 ;  /* 0x000000080f0e7825 */ /* 0x004fca00078e0208 */
[----:B------:R-:W2:Y:S01]  /*0920*/  LDG.E.64 R8, desc[UR6][R14.64] ;  /* 0x000000060e087981 */ /* 0x000ea2000c1e1b00 */
[----:B-1----:R-:W-:-:S05]  /*0930*/  IMAD.WIDE R18, R19, 0x8, R12 ;  /* 0x0000000813127825 */ /* 0x002fca00078e020c */
[----:B------:R-:W2:Y:S02]  /*0940*/  LDG.E.64 R12, desc[UR6][R18.64] ;  /* 0x00000006120c7981 */ /* 0x000ea4000c1e1b00 */
[----:B--2--5:R-:W-:Y:S01]  /*0950*/  DFMA R8, R8, R12, R16 ;  /* 0x0000000c0808722b */ /* 0x024fe20000000010 */
[----:B------:R-:W-:-:S06]  /*0960*/  IMAD.WIDE R12, R2, 0x8, R18 ;  /* 0x00000008020c7825 */ /* 0x000fcc00078e0212 */
[----:B------:R2:W-:Y:S04]  /*0970*/  STG.E.64 desc[UR6][R10.64], R8 ;  /* 0x000000080a007986 */ /* 0x0005e8000c101b06 */
[----:B------:R-:W3:Y:S04]  /*0980*/  LDG.E.64 R16, desc[UR6][R14.64+0x8] ;  /* 0x000008060e107981 */ /* 0x000ee8000c1e1b00 */
[----:B------:R-:W3:Y:S01]  /*0990*/  LDG.E.64 R12, desc[UR6][R12.64] ;  /* 0x000000060c0c7981 */ /* 0x000ee2000c1e1b00 */
[----:B------:R-:W-:Y:S01]  /*09a0*/  IADD3 R4, PT, PT, R4, 0x2, RZ ;  /* 0x0000000204047810 */ /* 0x000fe20007ffe0ff */
[----:B---3--:R-:W-:-:S07]  /*09b0*/  DFMA R16, R16, R12, R8 ;  /* 0x0000000c1010722b */ /* 0x008fce0000000008 */
[----:B------:R2:W-:Y:S04]  /*09c0*/  STG.E.64 desc[UR6][R10.64], R16 ;  /* 0x000000100a007986 */ /* 0x0005e8000c101b06 */
.L_x_33:
[----:B------:R-:W-:Y:S05]  /*09d0*/  @P1 EXIT ;  /* 0x000000000000194d */ /* 0x000fea0003800000 */
[----:B--2---:R-:W2:Y:S01]  /*09e0*/  LDC.64 R8, c[0x0][0x380] ;  /* 0x0000e000ff087b82 */ /* 0x004ea20000000a00 */
[----:B------:R-:W-:Y:S01]  /*09f0*/  IADD3 R3, PT, PT, R7, R4, RZ ;  /* 0x0000000407037210 */ /* 0x000fe20007ffe0ff */
[----:B------:R-:W-:-:S06]  /*0a00*/  IMAD R5, R4, R2, R5 ;  /* 0x0000000204057224 */ /* 0x000fcc00078e0205 */
[----:B-1----:R-:W1:Y:S01]  /*0a10*/  LDC.64 R12, c[0x0][0x388] ;  /* 0x0000e200ff0c7b82 */ /* 0x002e620000000a00 */
[----:B--2---:R-:W-:-:S06]  /*0a20*/  IMAD.WIDE R2, R3, 0x8, R8 ;  /* 0x0000000803027825 */ /* 0x004fcc00078e0208 */
[----:B------:R-:W3:Y:S01]  /*0a30*/  LDG.E.64 R2, desc[UR6][R2.64] ;  /* 0x0000000602027981 */ /* 0x000ee2000c1e1b00 */
[----:B-1----:R-:W-:-:S06]  /*0a40*/  IMAD.WIDE R4, R5, 0x8, R12 ;  /* 0x0000000805047825 */ /* 0x002fcc00078e020c */
[----:B------:R-:W3:Y:S02]  /*0a50*/  LDG.E.64 R4, desc[UR6][R4.64] ;  /* 0x0000000604047981 */ /* 0x000ee4000c1e1b00 */
[----:B---3-5:R-:W-:-:S07]  /*0a60*/  DFMA R16, R2, R4, R16 ;  /* 0x000000040210722b */ /* 0x028fce0000000010 */
[----:B------:R-:W-:Y:S01]  /*0a70*/  STG.E.64 desc[UR6][R10.64], R16 ;  /* 0x000000100a007986 */ /* 0x000fe2000c101b06 */
[----:B------:R-:W-:Y:S05]  /*0a80*/  EXIT ;  /* 0x000000000000794d */ /* 0x000fea0003800000 */
.L_x_34:
        /* <DEDUP_REMOVED lines=15> */
.L_x_44:


//--------------------- .text._Z15MatrixTransposePdS_ii --------------------------
	.section	.text._Z15MatrixTransposePdS_ii,"ax",@progbits
	.align	128
        .global         _Z15MatrixTransposePdS_ii
        .type           _Z15MatrixTransposePdS_ii,@function
        .size           _Z15MatrixTransposePdS_ii,(.L_x_45 - _Z15MatrixTransposePdS_ii)
        .other          _Z15MatrixTransposePdS_ii,@"STO_CUDA_ENTRY STV_DEFAULT"
_Z15MatrixTransposePdS_ii:
.text._Z15MatrixTransposePdS_ii:
[----:B------:R-:W-:Y:S01]  /*0000*/  LDC R1, c[0x0][0x37c] ;  /* 0x0000df00ff017b82 */ /* 0x000fe20000000800 */
[----:B------:R-:W0:Y:S07]  /*0010*/  S2R R0, SR_TID.X ;  /* 0x0000000000007919 */ /* 0x000e2e0000002100 */
[----:B------:R-:W0:Y:S01]  /*0020*/  S2UR UR6, SR_CTAID.X ;  /* 0x00000000000679c3 */ /* 0x000e220000002500 */
[----:B------:R-:W1:Y:S07]  /*0030*/  LDCU.64 UR4, c[0x0][0x358] ;  /* 0x00006b00ff0477ac */ /* 0x000e6e0008000a00 */
[----:B------:R-:W0:Y:S08]  /*0040*/  LDC R7, c[0x0][0x360] ;  /* 0x0000d800ff077b82 */ /* 0x000e300000000800 */
[----:B------:R-:W2:Y:S01]  /*0050*/  LDC.64 R2, c[0x0][0x380] ;  /* 0x0000e000ff027b82 */ /* 0x000ea20000000a00 */
[----:B0-----:R-:W-:-:S04]  /*0060*/  IMAD R7, R7, UR6, R0 ;  /* 0x0000000607077c24 */ /* 0x001fc8000f8e0200 */
[----:B--2---:R-:W-:-:S06]  /*0070*/  IMAD.WIDE R2, R7, 0x8, R2 ;  /* 0x0000000807027825 */ /* 0x004fcc00078e0202 */
[----:B-1----:R-:W5:Y:S01]  /*0080*/  LDG.E.64 R2, desc[UR4][R2.64] ;  /* 0x0000000402027981 */ /* 0x002f62000c1e1b00 */
[----:B------:R-:W-:Y:S01]  /*0090*/  ISETP.NE.AND P0, PT, R7, RZ, PT ;  /* 0x000000ff0700720c */ /* 0x000fe20003f05270 */
[----:B------:R-:W-:Y:S01]  /*00a0*/  BSSY.RECONVERGENT B0, `(.L_x_35) ;  /* 0x0000020000007945 */ /* 0x000fe20003800200 */
[----:B------:R-:W-:-:S11]  /*00b0*/  CS2R R4, SRZ ;  /* 0x0000000000047805 */ /* 0x000fd6000001ff00 */
[----:B------:R-:W-:Y:S05]  /*00c0*/  @!P0 BRA `(.L_x_36) ;  /* 0x0000000000748947 */ /* 0x000fea0003800000 */
[----:B------:R-:W0:Y:S01]  /*00d0*/  LDC R6, c[0x0][0x390] ;  /* 0x0000e400ff067b82 */ /* 0x000e220000000800 */
[----:B------:R-:W1:Y:S01]  /*00e0*/  LDCU UR6, c[0x0][0x394] ;  /* 0x00007280ff0677ac */ /* 0x000e620008000800 */
[----:B0-----:R-:W-:-:S04]  /*00f0*/  IABS R9, R6 ;  /* 0x0000000600097213 */ /* 0x001fc80000000000 */
[----:B------:R-:W0:Y:S08]  /*0100*/  I2F.RP R0, R9 ;  /* 0x0000000900007306 */ /* 0x000e300000209400 */
[----:B0-----:R-:W0:Y:S02]  /*0110*/  MUFU.RCP R0, R0 ;  /* 0x0000000000007308 */ /* 0x001e240000001000 */
[----:B0-----:R-:W-:-:S06]  /*0120*/  VIADD R4, R0, 0xffffffe ;  /* 0x0ffffffe00047836 */ /* 0x001fcc0000000000 */
[----:B------:R0:W2:Y:S02]  /*0130*/  F2I.FTZ.U32.TRUNC.NTZ R5, R4 ;  /* 0x0000000400057305 */ /* 0x0000a4000021f000 */
[----:B0-----:R-:W-:Y:S02]  /*0140*/  IMAD.MOV.U32 R4, RZ, RZ, RZ ;  /* 0x000000ffff047224 */ /* 0x001fe400078e00ff */
[----:B--2---:R-:W-:-:S04]  /*0150*/  IMAD.MOV R8, RZ, RZ, -R5 ;  /* 0x000000ffff087224 */ /* 0x004fc800078e0a05 */
[----:B------:R-:W-:Y:S01]  /*0160*/  IMAD R11, R8, R9, RZ ;  /* 0x00000009080b7224 */ /* 0x000fe200078e02ff */
[----:B------:R-:W-:-:S03]  /*0170*/  IABS R8, R7 ;  /* 0x0000000700087213 */ /* 0x000fc60000000000 */
[----:B------:R-:W-:-:S06]  /*0180*/  IMAD.HI.U32 R5, R5, R11, R4 ;  /* 0x0000000b05057227 */ /* 0x000fcc00078e0004 */
[----:B------:R-:W-:-:S05]  /*0190*/  IMAD.HI.U32 R5, R5, R8, RZ ;  /* 0x0000000805057227 */ /* 0x000fca00078e00ff */
[----:B------:R-:W-:-:S05]  /*01a0*/  IADD3 R0, PT, PT, -R5, RZ, RZ ;  /* 0x000000ff05007210 */ /* 0x000fca0007ffe1ff */
[----:B------:R-:W-:-:S05]  /*01b0*/  IMAD R0, R9, R0, R8 ;  /* 0x0000000009007224 */ /* 0x000fca00078e0208 */
[----:B------:R-:W-:-:S13]  /*01c0*/  ISETP.GT.U32.AND P2, PT, R9, R0, PT ;  /* 0x000000000900720c */ /* 0x000fda0003f44070 */
[----:B------:R-:W-:Y:S02]  /*01d0*/  @!P2 IMAD.IADD R0, R0, 0x1, -R9 ;  /* 0x000000010000a824 */ /* 0x000fe400078e0a09 */
[----:B------:R-:W-:Y:S01]  /*01e0*/  @!P2 VIADD R5, R5, 0x1 ;  /* 0x000000010505a836 */ /* 0x000fe20000000000 */
[----:B------:R-:W-:Y:S02]  /*01f0*/  ISETP.NE.AND P2, PT, R6, RZ, PT ;  /* 0x000000ff0600720c */ /* 0x000fe40003f45270 */
[----:B------:R-:W-:Y:S02]  /*0200*/  ISETP.GE.U32.AND P0, PT, R0, R9, PT ;  /* 0x000000090000720c */ /* 0x000fe40003f06070 */
[----:B------:R-:W-:-:S04]  /*0210*/  LOP3.LUT R0, R7, R6, RZ, 0x3c, !PT ;  /* 0x0000000607007212 */ /* 0x000fc800078e3cff */
[----:B------:R-:W-:-:S07]  /*0220*/  ISETP.GE.AND P1, PT, R0, RZ, PT ;  /* 0x000000ff0000720c */ /* 0x000fce0003f26270 */
[----:B------:R-:W-:-:S06]  /*0230*/  @P0 IADD3 R5, PT, PT, R5, 0x1, RZ ;  /* 0x0000000105050810 */ /* 0x000fcc0007ffe0ff */
[----:B------:R-:W-:Y:S01]  /*0240*/  @!P1 IMAD.MOV R5, RZ, RZ, -R5 ;  /* 0x000000ffff059224 */ /* 0x000fe200078e0a05 */
[----:B------:R-:W-:-:S04]  /*0250*/  @!P2 LOP3.LUT R5, RZ, R6, RZ, 0x33, !PT ;  /* 0x00000006ff05a212 */ /* 0x000fc800078e33ff */
[----:B------:R-:W-:-:S05]  /*0260*/  IADD3 R0, PT, PT, -R5, RZ, RZ ;  /* 0x000000ff05007210 */ /* 0x000fca0007ffe1ff */
[----:B------:R-:W-:-:S04]  /*0270*/  IMAD R0, R6, R0, R7 ;  /* 0x0000000006007224 */ /* 0x000fc800078e0207 */
[----:B-1----:R-:W-:-:S05]  /*0280*/  IMAD R4, R0, UR6, R5 ;  /* 0x0000000600047c24 */ /* 0x002fca000f8e0205 */
[----:B------:R-:W-:-:S07]  /*0290*/  SHF.R.S32.HI R5, RZ, 0x1f, R4 ;  /* 0x0000001fff057819 */ /* 0x000fce0000011404 */
.L_x_36:
[----:B------:R-:W-:Y:S05]  /*02a0*/  BSYNC.RECONVERGENT B0 ;  /* 0x0000000000007941 */ /* 0x000fea0003800200 */
.L_x_35:
[----:B------:R-:W0:Y:S02]  /*02b0*/  LDCU.64 UR6, c[0x0][0x388] ;  /* 0x00007100ff0677ac */ /* 0x000e240008000a00 */
[----:B0-----:R-:W-:-:S04]  /*02c0*/  LEA R6, P0, R4, UR6, 0x3 ;  /* 0x0000000604067c11 */ /* 0x001fc8000f8018ff */
[----:B------:R-:W-:-:S05]  /*02d0*/  LEA.HI.X R7, R4, UR7, R5, 0x3, P0 ;  /* 0x0000000704077c11 */ /* 0x000fca00080f1c05 */
[----:B-----5:R-:W-:Y:S01]  /*02e0*/  STG.E.64 desc[UR4][R6.64], R2 ;  /* 0x0000000206007986 */ /* 0x020fe2000c101b04 */
[----:B------:R-:W-:Y:S05]  /*02f0*/  EXIT ;  /* 0x000000000000794d */ /* 0x000fea0003800000 */
.L_x_37:
        /* <DEDUP_REMOVED lines=16> */
.L_x_45:


//--------------------- .text._Z10MatrixSMulPdS_d --------------------------
	.section	.text._Z10MatrixSMulPdS_d,"ax",@progbits
	.align	128
        .global         _Z10MatrixSMulPdS_d
        .type           _Z10MatrixSMulPdS_d,@function
        .size           _Z10MatrixSMulPdS_d,(.L_x_46 - _Z10MatrixSMulPdS_d)
        .other          _Z10MatrixSMulPdS_d,@"STO_CUDA_ENTRY STV_DEFAULT"
_Z10MatrixSMulPdS_d:
.text._Z10MatrixSMulPdS_d:
[----:B------:R-:W-:Y:S01]  /*0000*/  LDC R1, c[0x0][0x37c] ;  /* 0x0000df00ff017b82 */ /* 0x000fe20000000800 */
[----:B------:R-:W0:Y:S07]  /*0010*/  S2R R0, SR_TID.X ;  /* 0x0000000000007919 */ /* 0x000e2e0000002100 */
[----:B------:R-:W0:Y:S01]  /*0020*/  S2UR UR6, SR_CTAID.X ;  /* 0x00000000000679c3 */ /* 0x000e220000002500 */
[----:B------:R-:W1:Y:S07]  /*0030*/  LDCU.64 UR4, c[0x0][0x358] ;  /* 0x00006b00ff0477ac */ /* 0x000e6e0008000a00 */
[----:B------:R-:W0:Y:S08]  /*0040*/  LDC R9, c[0x0][0x360] ;  /* 0x0000d800ff097b82 */ /* 0x000e300000000800 */
[----:B------:R-:W2:Y:S08]  /*0050*/  LDC.64 R2, c[0x0][0x380] ;  /* 0x0000e000ff027b82 */ /* 0x000eb00000000a00 */
[----:B------:R-:W3:Y:S01]  /*0060*/  LDC.64 R6, c[0x0][0x388] ;  /* 0x0000e200ff067b82 */ /* 0x000ee20000000a00 */
[----:B0-----:R-:W-:Y:S01]  /*0070*/  IMAD R9, R9, UR6, R0 ;  /* 0x0000000609097c24 */ /* 0x001fe2000f8e0200 */
[----:B------:R-:W0:Y:S03]  /*0080*/  LDCU.64 UR6, c[0x0][0x390] ;  /* 0x00007200ff0677ac */ /* 0x000e260008000a00 */
[----:B--2---:R-:W-:-:S06]  /*0090*/  IMAD.WIDE R2, R9, 0x8, R2 ;  /* 0x0000000809027825 */ /* 0x004fcc00078e0202 */
[----:B-1----:R-:W0:Y:S01]  /*00a0*/  LDG.E.64 R2, desc[UR4][R2.64] ;  /* 0x0000000402027981 */ /* 0x002e22000c1e1b00 */
[----:B---3--:R-:W-:Y:S01]  /*00b0*/  IMAD.WIDE R6, R9, 0x8, R6 ;  /* 0x0000000809067825 */ /* 0x008fe200078e0206 */
[----:B0-----:R-:W-:-:S07]  /*00c0*/  DMUL R4, R2, UR6 ;  /* 0x0000000602047c28 */ /* 0x001fce0008000000 */
[----:B------:R-:W-:Y:S01]  /*00d0*/  STG.E.64 desc[UR4][R6.64], R4 ;  /* 0x0000000406007986 */ /* 0x000fe2000c101b04 */
[----:B------:R-:W-:Y:S05]  /*00e0*/  EXIT ;  /* 0x000000000000794d */ /* 0x000fea0003800000 */
.L_x_38:
        /* <DEDUP_REMOVED lines=9> */
.L_x_46:


//--------------------- .text._Z9MatrixAddPdS_S_  --------------------------
	.section	.text._Z9MatrixAddPdS_S_,"ax",@progbits
	.align	128
        .global         _Z9MatrixAddPdS_S_
        .type           _Z9MatrixAddPdS_S_,@function
        .size           _Z9MatrixAddPdS_S_,(.L_x_47 - _Z9MatrixAddPdS_S_)
        .other          _Z9MatrixAddPdS_S_,@"STO_CUDA_ENTRY STV_DEFAULT"
_Z9MatrixAddPdS_S_:
.text._Z9MatrixAddPdS_S_:
[----:B------:R-:W-:Y:S01]  /*0000*/  LDC R1, c[0x0][0x37c] ;  /* 0x0000df00ff017b82 */ /* 0x000fe20000000800 */
[----:B------:R-:W0:Y:S07]  /*0010*/  S2R R0, SR_TID.X ;  /* 0x0000000000007919 */ /* 0x000e2e0000002100 */
[----:B------:R-:W0:Y:S01]  /*0020*/  S2UR UR6, SR_CTAID.X ;  /* 0x00000000000679c3 */ /* 0x000e220000002500 */
[----:B------:R-:W1:Y:S07]  /*0030*/  LDCU.64 UR4, c[0x0][0x358] ;  /* 0x00006b00ff0477ac */ /* 0x000e6e0008000a00 */
[----:B------:R-:W0:Y:S08]  /*0040*/  LDC R11, c[0x0][0x360] ;  /* 0x0000d800ff0b7b82 */ /* 0x000e300000000800 */
[----:B------:R-:W2:Y:S08]  /*0050*/  LDC.64 R2, c[0x0][0x380] ;  /* 0x0000e000ff027b82 */ /* 0x000eb00000000a00 */
[----:B------:R-:W3:Y:S01]  /*0060*/  LDC.64 R4, c[0x0][0x388] ;  /* 0x0000e200ff047b82 */ /* 0x000ee20000000a00 */
[----:B0-----:R-:W-:-:S07]  /*0070*/  IMAD R11, R11, UR6, R0 ;  /* 0x000000060b0b7c24 */ /* 0x001fce000f8e0200 */
[----:B------:R-:W0:Y:S01]  /*0080*/  LDC.64 R8, c[0x0][0x390] ;  /* 0x0000e400ff087b82 */ /* 0x000e220000000a00 */
[----:B--2---:R-:W-:-:S06]  /*0090*/  IMAD.WIDE R2, R11, 0x8, R2 ;  /* 0x000000080b027825 */ /* 0x004fcc00078e0202 */
[----:B-1----:R-:W2:Y:S01]  /*00a0*/  LDG.E.64 R2, desc[UR4][R2.64] ;  /* 0x0000000402027981 */ /* 0x002ea2000c1e1b00 */
[----:B---3--:R-:W-:-:S06]  /*00b0*/  IMAD.WIDE R4, R11, 0x8, R4 ;  /* 0x000000080b047825 */ /* 0x008fcc00078e0204 */
[----:B------:R-:W2:Y:S01]  /*00c0*/  LDG.E.64 R4, desc[UR4][R4.64] ;  /* 0x0000000404047981 */ /* 0x000ea2000c1e1b00 */
[----:B0-----:R-:W-:Y:S01]  /*00d0*/  IMAD.WIDE R8, R11, 0x8, R8 ;  /* 0x000000080b087825 */ /* 0x001fe200078e0208 */
[----:B--2---:R-:W-:-:S07]  /*00e0*/  DADD R6, R2, R4 ;  /* 0x0000000002067229 */ /* 0x004fce0000000004 */
[----:B------:R-:W-:Y:S01]  /*00f0*/  STG.E.64 desc[UR4][R8.64], R6 ;  /* 0x0000000608007986 */ /* 0x000fe2000c101b04 */
[----:B------:R-:W-:Y:S05]  /*0100*/  EXIT ;  /* 0x000000000000794d */ /* 0x000fea0003800000 */
.L_x_39:
        /* <DEDUP_REMOVED lines=15> */
.L_x_47:


//--------------------- .nv.shared.reserved.0     --------------------------
	.section	.nv.shared.reserved.0,"aw",@nobits
	.weak		__nv_reservedSMEM_offset_0_alias
	.size		__nv_reservedSMEM_offset_0_alias, 0, 64
	.other		__nv_reservedSMEM_offset_0_alias,@"STO_CUDA_RESERVED_SHARED STV_DEFAULT"
__nv_reservedSMEM_offset_0_alias:
	.zero		0
	.zero		64


//--------------------- .nv.constant0._Z14ExtractInversePdS_ii --------------------------
	.section	.nv.constant0._Z14ExtractInversePdS_ii,"a",@progbits
	.sectionflags	@""
	.align	4
.nv.constant0._Z14ExtractInversePdS_ii:
	.zero		920


//--------------------- .nv.constant0._Z20MatrixAppendIdentityPdS_ii --------------------------
	.section	.nv.constant0._Z20MatrixAppendIdentityPdS_ii,"a",@progbits
	.sectionflags	@""
	.align	4
.nv.constant0._Z20MatrixAppendIdentityPdS_ii:
	.zero		920


//--------------------- .nv.constant0._Z13MatrixInversePdii --------------------------
	.section	.nv.constant0._Z13MatrixInversePdii,"a",@progbits
	.sectionflags	@""
	.align	4
.nv.constant0._Z13MatrixInversePdii:
	.zero		912


//--------------------- .nv.constant0._Z9MatrixMulPdS_S_iiii --------------------------
	.section	.nv.constant0._Z9MatrixMulPdS_S_iiii,"a",@progbits
	.sectionflags	@""
	.align	4
.nv.constant0._Z9MatrixMulPdS_S_iiii:
	.zero		936


//--------------------- .nv.constant0._Z15MatrixTransposePdS_ii --------------------------
	.section	.nv.constant0._Z15MatrixTransposePdS_ii,"a",@progbits
	.sectionflags	@""
	.align	4
.nv.constant0._Z15MatrixTransposePdS_ii:
	.zero		920


//--------------------- .nv.constant0._Z10MatrixSMulPdS_d --------------------------
	.section	.nv.constant0._Z10MatrixSMulPdS_d,"a",@progbits
	.sectionflags	@""
	.align	4
.nv.constant0._Z10MatrixSMulPdS_d:
	.zero		920


//--------------------- .nv.constant0._Z9MatrixAddPdS_S_ --------------------------
	.section	.nv.constant0._Z9MatrixAddPdS_S_,"a",@progbits
	.sectionflags	@""
	.align	4
.nv.constant0._Z9MatrixAddPdS_S_:
	.zero		920


//--------------------- SYMBOLS --------------------------

	.type		.nv.reservedSmem.offset0,@object
	.size		.nv.reservedSmem.offset0,0x4
